	.target	sm_90a

	.elftype	@"ET_EXEC"


//--------------------- .note.nv.tkinfo           --------------------------
	.section	.note.nv.tkinfo,"",@"SHT_NOTE"
	.sectionflags	@"SHF_NOTE_NV_TKINFO"
	.tkinfo
        /*0018*/ 	.word	0x00000002
        /*0030*/ 	.string	""
        /*0030*/ 	.string	"ptxas"
        /*0030*/ 	.string	"Cuda compilation tools, release 13.0, V13.0.88"
        /*0030*/ 	.string	"Build cuda_13.0.r13.0/compiler.36424714_0"
        /*0030*/ 	.string	"-arch sm_90a -m 64 "



//--------------------- .note.nv.cuinfo           --------------------------
	.section	.note.nv.cuinfo,"",@"SHT_NOTE"
	.sectionflags	@"SHF_NOTE_NV_CUINFO"
        /*0018*/ 	.short	0x0002
        /*001a*/ 	.short	0x005a
        /*001c*/ 	.short	0x0082
	.zero		2


//--------------------- .nv.info                  --------------------------
	.section	.nv.info,"",@"SHT_CUDA_INFO"
	.align	4


	//----- nvinfo : EIATTR_REGCOUNT
	.align		4
        /*0000*/ 	.byte	0x04, 0x2f
        /*0002*/ 	.short	(.L_15 - .L_14)
	.align		4
.L_14:
        /*0004*/ 	.word	index@(_ZN7cutlass13device_kernelINS_4gemm6kernel13GemmUniversalIN4cute5tupleIJiiiiEEENS1_10collective13CollectiveMmaINS1_34MainloopSm90TmaGmmaWarpSpecializedILi37ENS5_IJNS4_1CILi1EEESB_SB_EEENS1_32KernelTmaWarpSpecializedPingpongEEENS5_IJNSA_ILi64EEENSA_ILi32EEESG_EEENS_6half_tENS5_IJlSB_lEEESI_SJ_NS4_8TiledMMAINS4_8MMA_AtomIJNS4_4SM904GMMA25MMA_64x32x16_F32F16F16_SSILNSN_5MajorE0ELSP_0ELNSN_7ScaleInE1ELSQ_1EEEEEENS4_6LayoutISC_NS5_IJNSA_ILi0EEESU_SU_EEEEENS5_IJNS4_10UnderscoreESX_SX_EEEEENS4_13SM90_TMA_LOADENS4_14ComposedLayoutINS4_7SwizzleILi2ELi4ELi3EEENS4_18smem_ptr_flag_bitsILi16EEENST_INS5_IJNSA_ILi8EEESG_EEENS5_IJSG_SB_EEEEEEEvNS4_8identityES10_S1A_vS1B_EENS_8epilogue10collective6detail29Sm90TmaWarpSpecializedAdapterINS1E_15DefaultEpilogueISI_SJ_SJ_NS1D_6thread17LinearCombinationISI_Li1EffLNS1I_9ScaleType4KindE0ELNS_15FloatRoundStyleE2ESI_EENS1_15EpilogueDefaultEEEEEvvEEEEvNT_6ParamsE)
        /*0008*/ 	.word	0x000000a8


	//----- nvinfo : EIATTR_FRAME_SIZE
	.align		4
.L_15:
        /*000c*/ 	.byte	0x04, 0x11
        /*000e*/ 	.short	(.L_17 - .L_16)
	.align		4
.L_16:
        /*0010*/ 	.word	index@(_ZN7cutlass13device_kernelINS_4gemm6kernel13GemmUniversalIN4cute5tupleIJiiiiEEENS1_10collective13CollectiveMmaINS1_34MainloopSm90TmaGmmaWarpSpecializedILi37ENS5_IJNS4_1CILi1EEESB_SB_EEENS1_32KernelTmaWarpSpecializedPingpongEEENS5_IJNSA_ILi64EEENSA_ILi32EEESG_EEENS_6half_tENS5_IJlSB_lEEESI_SJ_NS4_8TiledMMAINS4_8MMA_AtomIJNS4_4SM904GMMA25MMA_64x32x16_F32F16F16_SSILNSN_5MajorE0ELSP_0ELNSN_7ScaleInE1ELSQ_1EEEEEENS4_6LayoutISC_NS5_IJNSA_ILi0EEESU_SU_EEEEENS5_IJNS4_10UnderscoreESX_SX_EEEEENS4_13SM90_TMA_LOADENS4_14ComposedLayoutINS4_7SwizzleILi2ELi4ELi3EEENS4_18smem_ptr_flag_bitsILi16EEENST_INS5_IJNSA_ILi8EEESG_EEENS5_IJSG_SB_EEEEEEEvNS4_8identityES10_S1A_vS1B_EENS_8epilogue10collective6detail29Sm90TmaWarpSpecializedAdapterINS1E_15DefaultEpilogueISI_SJ_SJ_NS1D_6thread17LinearCombinationISI_Li1EffLNS1I_9ScaleType4KindE0ELNS_15FloatRoundStyleE2ESI_EENS1_15EpilogueDefaultEEEEEvvEEEEvNT_6ParamsE)
        /*0014*/ 	.word	0x00000008


	//----- nvinfo : EIATTR_MIN_STACK_SIZE
	.align		4
.L_17:
        /*0018*/ 	.byte	0x04, 0x12
        /*001a*/ 	.short	(.L_19 - .L_18)
	.align		4
.L_18:
        /*001c*/ 	.word	index@(_ZN7cutlass13device_kernelINS_4gemm6kernel13GemmUniversalIN4cute5tupleIJiiiiEEENS1_10collective13CollectiveMmaINS1_34MainloopSm90TmaGmmaWarpSpecializedILi37ENS5_IJNS4_1CILi1EEESB_SB_EEENS1_32KernelTmaWarpSpecializedPingpongEEENS5_IJNSA_ILi64EEENSA_ILi32EEESG_EEENS_6half_tENS5_IJlSB_lEEESI_SJ_NS4_8TiledMMAINS4_8MMA_AtomIJNS4_4SM904GMMA25MMA_64x32x16_F32F16F16_SSILNSN_5MajorE0ELSP_0ELNSN_7ScaleInE1ELSQ_1EEEEEENS4_6LayoutISC_NS5_IJNSA_ILi0EEESU_SU_EEEEENS5_IJNS4_10UnderscoreESX_SX_EEEEENS4_13SM90_TMA_LOADENS4_14ComposedLayoutINS4_7SwizzleILi2ELi4ELi3EEENS4_18smem_ptr_flag_bitsILi16EEENST_INS5_IJNSA_ILi8EEESG_EEENS5_IJSG_SB_EEEEEEEvNS4_8identityES10_S1A_vS1B_EENS_8epilogue10collective6detail29Sm90TmaWarpSpecializedAdapterINS1E_15DefaultEpilogueISI_SJ_SJ_NS1D_6thread17LinearCombinationISI_Li1EffLNS1I_9ScaleType4KindE0ELNS_15FloatRoundStyleE2ESI_EENS1_15EpilogueDefaultEEEEEvvEEEEvNT_6ParamsE)
        /*0020*/ 	.word	0x00000008
.L_19:


//--------------------- .nv.compat                --------------------------
	.section	.nv.compat,"",@"SHT_CUDA_COMPAT_INFO"
	.align	4
        /*0000*/ 	.byte	0x02, 0x09, 0x01, 0x00, 0x02, 0x02, 0x04, 0x00, 0x02, 0x05, 0x05, 0x00, 0x03, 0x07, 0x01, 0x01
        /*0010*/ 	.byte	0x02, 0x03, 0x01, 0x00, 0x02, 0x06, 0x01, 0x00, 0x04, 0x0b, 0x08, 0x00, 0x00, 0x00, 0x00, 0x00
        /*0020*/ 	.byte	0x00, 0x00, 0x00, 0x00


//--------------------- .nv.info._ZN7cutlass13device_kernelINS_4gemm6kernel13GemmUniversalIN4cute5tupleIJiiiiEEENS1_10collective13CollectiveMmaINS1_34MainloopSm90TmaGmmaWarpSpecializedILi37ENS5_IJNS4_1CILi1EEESB_SB_EEENS1_32KernelTmaWarpSpecializedPingpongEEENS5_IJNSA_ILi64EEENSA_ILi32EEESG_EEENS_6half_tENS5_IJlSB_lEEESI_SJ_NS4_8TiledMMAINS4_8MMA_AtomIJNS4_4SM904GMMA25MMA_64x32x16_F32F16F16_SSILNSN_5MajorE0ELSP_0ELNSN_7ScaleInE1ELSQ_1EEEEEENS4_6LayoutISC_NS5_IJNSA_ILi0EEESU_SU_EEEEENS5_IJNS4_10UnderscoreESX_SX_EEEEENS4_13SM90_TMA_LOADENS4_14ComposedLayoutINS4_7SwizzleILi2ELi4ELi3EEENS4_18smem_ptr_flag_bitsILi16EEENST_INS5_IJNSA_ILi8EEESG_EEENS5_IJSG_SB_EEEEEEEvNS4_8identityES10_S1A_vS1B_EENS_8epilogue10collective6detail29Sm90TmaWarpSpecializedAdapterINS1E_15DefaultEpilogueISI_SJ_SJ_NS1D_6thread17LinearCombinationISI_Li1EffLNS1I_9ScaleType4KindE0ELNS_15FloatRoundStyleE2ESI_EENS1_15EpilogueDefaultEEEEEvvEEEEvNT_6ParamsE --------------------------
	.section	.nv.info._ZN7cutlass13device_kernelINS_4gemm6kernel13GemmUniversalIN4cute5tupleIJiiiiEEENS1_10collective13CollectiveMmaINS1_34MainloopSm90TmaGmmaWarpSpecializedILi37ENS5_IJNS4_1CILi1EEESB_SB_EEENS1_32KernelTmaWarpSpecializedPingpongEEENS5_IJNSA_ILi64EEENSA_ILi32EEESG_EEENS_6half_tENS5_IJlSB_lEEESI_SJ_NS4_8TiledMMAINS4_8MMA_AtomIJNS4_4SM904GMMA25MMA_64x32x16_F32F16F16_SSILNSN_5MajorE0ELSP_0ELNSN_7ScaleInE1ELSQ_1EEEEEENS4_6LayoutISC_NS5_IJNSA_ILi0EEESU_SU_EEEEENS5_IJNS4_10UnderscoreESX_SX_EEEEENS4_13SM90_TMA_LOADENS4_14ComposedLayoutINS4_7SwizzleILi2ELi4ELi3EEENS4_18smem_ptr_flag_bitsILi16EEENST_INS5_IJNSA_ILi8EEESG_EEENS5_IJSG_SB_EEEEEEEvNS4_8identityES10_S1A_vS1B_EENS_8epilogue10collective6detail29Sm90TmaWarpSpecializedAdapterINS1E_15DefaultEpilogueISI_SJ_SJ_NS1D_6thread17LinearCombinationISI_Li1EffLNS1I_9ScaleType4KindE0ELNS_15FloatRoundStyleE2ESI_EENS1_15EpilogueDefaultEEEEEvvEEEEvNT_6ParamsE,"",@"SHT_CUDA_INFO"
	.sectionflags	@""
	.align	4


	//----- nvinfo : EIATTR_CUDA_API_VERSION
	.align		4
        /*0000*/ 	.byte	0x04, 0x37
        /*0002*/ 	.short	(.L_21 - .L_20)
.L_20:
        /*0004*/ 	.word	0x00000082


	//----- nvinfo : EIATTR_KPARAM_INFO
	.align		4
.L_21:
        /*0008*/ 	.byte	0x04, 0x17
        /*000a*/ 	.short	(.L_23 - .L_22)
.L_22:
        /*000c*/ 	.word	0x00000000
        /*0010*/ 	.short	0x0000
        /*0012*/ 	.short	0x0070
        /*0014*/ 	.byte	0x00, 0xf0, 0x01, 0x10


	//----- nvinfo : EIATTR_SPARSE_MMA_MASK
	.align		4
.L_23:
        /*0018*/ 	.byte	0x03, 0x50
        /*001a*/ 	.short	0x0000


	//----- nvinfo : EIATTR_MAXREG_COUNT
	.align		4
        /*001c*/ 	.byte	0x03, 0x1b
        /*001e*/ 	.short	0x00a8


	//----- nvinfo : EIATTR_NUM_BARRIERS
	.align		4
        /*0020*/ 	.byte	0x02, 0x4c
        /*0022*/ 	.byte	0x01
	.zero		1


	//----- nvinfo : EIATTR_EXTERNS
	.align		4
        /*0024*/ 	.byte	0x04, 0x0f
        /*0026*/ 	.short	(.L_25 - .L_24)


	//   ....[0]....
	.align		4
.L_24:
        /*0028*/ 	.word	index@(__assertfail)


	//----- nvinfo : EIATTR_ANNOTATIONS
	.align		4
.L_25:
        /*002c*/ 	.byte	0x04, 0x55
        /*002e*/ 	.short	(.L_27 - .L_26)


	//   ....[0]....
.L_26:
        /*0030*/ 	.word	0x00000001
        /*0034*/ 	.byte	0x20, 0x0f, 0x00, 0x00, 0x01, 0x00, 0x00, 0x00, 0x70, 0x16, 0x00, 0x00, 0x01, 0x00, 0x00, 0x00
        /*0044*/ 	.byte	0x60, 0x36, 0x00, 0x00, 0x01, 0x00, 0x00, 0x00, 0x50, 0x42, 0x00, 0x00


	//----- nvinfo : EIATTR_MERCURY_ISA_VERSION
	.align		4
.L_27:
        /*0050*/ 	.byte	0x03, 0x5f
        /*0052*/ 	.short	0x0101


	//----- nvinfo : EIATTR_INT_WARP_WIDE_INSTR_OFFSETS
	.align		4
        /*0054*/ 	.byte	0x04, 0x31
        /*0056*/ 	.short	(.L_29 - .L_28)


	//   ....[0]....
.L_28:
        /*0058*/ 	.word	0x00000880


	//   ....[1]....
        /*005c*/ 	.word	0x000008a0


	//   ....[2]....
        /*0060*/ 	.word	0x00000920


	//   ....[3]....
        /*0064*/ 	.word	0x00000930


	//   ....[4]....
        /*0068*/ 	.word	0x00000940


	//   ....[5]....
        /*006c*/ 	.word	0x00000960


	//   ....[6]....
        /*0070*/ 	.word	0x000009b0


	//   ....[7]....
        /*0074*/ 	.word	0x000009d0


	//----- nvinfo : EIATTR_COOP_GROUP_MASK_REGIDS
	.align		4
.L_29:
        /*0078*/ 	.byte	0x04, 0x29
        /*007a*/ 	.short	(.L_31 - .L_30)


	//   ....[0]....
.L_30:
        /*007c*/ 	.word	0xffffffff


	//   ....[1]....
        /*0080*/ 	.word	0xffffffff


	//   ....[2]....
        /*0084*/ 	.word	0xffffffff


	//   ....[3]....
        /*0088*/ 	.word	0xffffffff


	//   ....[4]....
        /*008c*/ 	.word	0xffffffff


	//   ....[5]....
        /*0090*/ 	.word	0xffffffff


	//----- nvinfo : EIATTR_COOP_GROUP_INSTR_OFFSETS
	.align		4
.L_31:
        /*0094*/ 	.byte	0x04, 0x28
        /*0096*/ 	.short	(.L_33 - .L_32)


	//   ....[0]....
.L_32:
        /*0098*/ 	.word	0x00000070


	//   ....[1]....
        /*009c*/ 	.word	0x00000080


	//   ....[2]....
        /*00a0*/ 	.word	0x00000140


	//   ....[3]....
        /*00a4*/ 	.word	0x00000720


	//   ....[4]....
        /*00a8*/ 	.word	0x00000760


	//   ....[5]....
        /*00ac*/ 	.word	0x000007a0


	//----- nvinfo : EIATTR_REG_RECONFIG
	.align		4
.L_33:
        /*00b0*/ 	.byte	0x01, 0x54
	.zero		2


	//----- nvinfo : EIATTR_SYSCALL_OFFSETS
	.align		4
        /*00b4*/ 	.byte	0x04, 0x46
        /*00b6*/ 	.short	(.L_35 - .L_34)


	//   ....[0]....
.L_34:
        /*00b8*/ 	.word	0x00001b70


	//----- nvinfo : EIATTR_MBARRIER_INSTR_OFFSETS
	.align		4
.L_35:
        /*00bc*/ 	.byte	0x04, 0x39
        /*00be*/ 	.short	(.L_37 - .L_36)


	//   ....[0]....
.L_36:
        /*00c0*/ 	.word	0x00000260
        /*00c4*/ 	.word	0x000000ff
        /*00c8*/ 	.word	0x00000000
        /*00cc*/ 	.short	0x0100
        /*00ce*/ 	.byte	0x08
	.zero		1


	//   ....[1]....
        /*00d0*/ 	.word	0x00000270
        /*00d4*/ 	.word	0x000000ff
        /*00d8*/ 	.word	0x00000128
        /*00dc*/ 	.short	0x0100
        /*00de*/ 	.byte	0x08
	.zero		1


	//   ....[2]....
        /*00e0*/ 	.word	0x00000280
        /*00e4*/ 	.word	0x000000ff
        /*00e8*/ 	.word	0x00000008
        /*00ec*/ 	.short	0x0100
        /*00ee*/ 	.byte	0x08
	.zero		1


	//   ....[3]....
        /*00f0*/ 	.word	0x00000290
        /*00f4*/ 	.word	0x000000ff
        /*00f8*/ 	.word	0x00000130
        /*00fc*/ 	.short	0x0100
        /*00fe*/ 	.byte	0x08
	.zero		1


	//   ....[4]....
        /*0100*/ 	.word	0x000002a0
        /*0104*/ 	.word	0x000000ff
        /*0108*/ 	.word	0x00000010
        /*010c*/ 	.short	0x0100
        /*010e*/ 	.byte	0x08
	.zero		1


	//   ....[5]....
        /*0110*/ 	.word	0x000002b0
        /*0114*/ 	.word	0x000000ff
        /*0118*/ 	.word	0x00000138
        /*011c*/ 	.short	0x0100
        /*011e*/ 	.byte	0x08
	.zero		1


	//   ....[6]....
        /*0120*/ 	.word	0x000002c0
        /*0124*/ 	.word	0x000000ff
        /*0128*/ 	.word	0x00000018
        /*012c*/ 	.short	0x0100
        /*012e*/ 	.byte	0x08
	.zero		1


	//   ....[7]....
        /*0130*/ 	.word	0x000002d0
        /*0134*/ 	.word	0x000000ff
        /*0138*/ 	.word	0x00000140
        /*013c*/ 	.short	0x0100
        /*013e*/ 	.byte	0x08
	.zero		1


	//   ....[8]....
        /*0140*/ 	.word	0x000002e0
        /*0144*/ 	.word	0x000000ff
        /*0148*/ 	.word	0x00000020
        /*014c*/ 	.short	0x0100
        /*014e*/ 	.byte	0x08
	.zero		1


	//   ....[9]....
        /*0150*/ 	.word	0x000002f0
        /*0154*/ 	.word	0x000000ff
        /*0158*/ 	.word	0x00000148
        /*015c*/ 	.short	0x0100
        /*015e*/ 	.byte	0x08
	.zero		1


	//   ....[10]....
        /*0160*/ 	.word	0x00000300
        /*0164*/ 	.word	0x000000ff
        /*0168*/ 	.word	0x00000028
        /*016c*/ 	.short	0x0100
        /*016e*/ 	.byte	0x08
	.zero		1


	//   ....[11]....
        /*0170*/ 	.word	0x00000310
        /*0174*/ 	.word	0x000000ff
        /*0178*/ 	.word	0x00000150
        /*017c*/ 	.short	0x0100
        /*017e*/ 	.byte	0x08
	.zero		1


	//   ....[12]....
        /*0180*/ 	.word	0x00000320
        /*0184*/ 	.word	0x000000ff
        /*0188*/ 	.word	0x00000030
        /*018c*/ 	.short	0x0100
        /*018e*/ 	.byte	0x08
	.zero		1


	//   ....[13]....
        /*0190*/ 	.word	0x00000330
        /*0194*/ 	.word	0x000000ff
        /*0198*/ 	.word	0x00000158
        /*019c*/ 	.short	0x0100
        /*019e*/ 	.byte	0x08
	.zero		1


	//   ....[14]....
        /*01a0*/ 	.word	0x00000340
        /*01a4*/ 	.word	0x000000ff
        /*01a8*/ 	.word	0x00000038
        /*01ac*/ 	.short	0x0100
        /*01ae*/ 	.byte	0x08
	.zero		1


	//   ....[15]....
        /*01b0*/ 	.word	0x00000350
        /*01b4*/ 	.word	0x000000ff
        /*01b8*/ 	.word	0x00000160
        /*01bc*/ 	.short	0x0100
        /*01be*/ 	.byte	0x08
	.zero		1


	//   ....[16]....
        /*01c0*/ 	.word	0x00000360
        /*01c4*/ 	.word	0x000000ff
        /*01c8*/ 	.word	0x00000040
        /*01cc*/ 	.short	0x0100
        /*01ce*/ 	.byte	0x08
	.zero		1


	//   ....[17]....
        /*01d0*/ 	.word	0x00000370
        /*01d4*/ 	.word	0x000000ff
        /*01d8*/ 	.word	0x00000168
        /*01dc*/ 	.short	0x0100
        /*01de*/ 	.byte	0x08
	.zero		1


	//   ....[18]....
        /*01e0*/ 	.word	0x00000380
        /*01e4*/ 	.word	0x000000ff
        /*01e8*/ 	.word	0x00000048
        /*01ec*/ 	.short	0x0100
        /*01ee*/ 	.byte	0x08
	.zero		1


	//   ....[19]....
        /*01f0*/ 	.word	0x00000390
        /*01f4*/ 	.word	0x000000ff
        /*01f8*/ 	.word	0x00000170
        /*01fc*/ 	.short	0x0100
        /*01fe*/ 	.byte	0x08
	.zero		1


	//   ....[20]....
        /*0200*/ 	.word	0x000003a0
        /*0204*/ 	.word	0x000000ff
        /*0208*/ 	.word	0x00000050
        /*020c*/ 	.short	0x0100
        /*020e*/ 	.byte	0x08
	.zero		1


	//   ....[21]....
        /*0210*/ 	.word	0x000003b0
        /*0214*/ 	.word	0x000000ff
        /*0218*/ 	.word	0x00000178
        /*021c*/ 	.short	0x0100
        /*021e*/ 	.byte	0x08
	.zero		1


	//   ....[22]....
        /*0220*/ 	.word	0x000003c0
        /*0224*/ 	.word	0x000000ff
        /*0228*/ 	.word	0x00000058
        /*022c*/ 	.short	0x0100
        /*022e*/ 	.byte	0x08
	.zero		1


	//   ....[23]....
        /*0230*/ 	.word	0x000003d0
        /*0234*/ 	.word	0x000000ff
        /*0238*/ 	.word	0x00000180
        /*023c*/ 	.short	0x0100
        /*023e*/ 	.byte	0x08
	.zero		1


	//   ....[24]....
        /*0240*/ 	.word	0x000003e0
        /*0244*/ 	.word	0x000000ff
        /*0248*/ 	.word	0x00000060
        /*024c*/ 	.short	0x0100
        /*024e*/ 	.byte	0x08
	.zero		1


	//   ....[25]....
        /*0250*/ 	.word	0x000003f0
        /*0254*/ 	.word	0x000000ff
        /*0258*/ 	.word	0x00000188
        /*025c*/ 	.short	0x0100
        /*025e*/ 	.byte	0x08
	.zero		1


	//   ....[26]....
        /*0260*/ 	.word	0x00000400
        /*0264*/ 	.word	0x000000ff
        /*0268*/ 	.word	0x00000068
        /*026c*/ 	.short	0x0100
        /*026e*/ 	.byte	0x08
	.zero		1


	//   ....[27]....
        /*0270*/ 	.word	0x00000410
        /*0274*/ 	.word	0x000000ff
        /*0278*/ 	.word	0x00000190
        /*027c*/ 	.short	0x0100
        /*027e*/ 	.byte	0x08
	.zero		1


	//   ....[28]....
        /*0280*/ 	.word	0x00000420
        /*0284*/ 	.word	0x000000ff
        /*0288*/ 	.word	0x00000070
        /*028c*/ 	.short	0x0100
        /*028e*/ 	.byte	0x08
	.zero		1


	//   ....[29]....
        /*0290*/ 	.word	0x00000430
        /*0294*/ 	.word	0x000000ff
        /*0298*/ 	.word	0x00000198
        /*029c*/ 	.short	0x0100
        /*029e*/ 	.byte	0x08
	.zero		1


	//   ....[30]....
        /*02a0*/ 	.word	0x00000440
        /*02a4*/ 	.word	0x000000ff
        /*02a8*/ 	.word	0x00000078
        /*02ac*/ 	.short	0x0100
        /*02ae*/ 	.byte	0x08
	.zero		1


	//   ....[31]....
        /*02b0*/ 	.word	0x00000450
        /*02b4*/ 	.word	0x000000ff
        /*02b8*/ 	.word	0x000001a0
        /*02bc*/ 	.short	0x0100
        /*02be*/ 	.byte	0x08
	.zero		1


	//   ....[32]....
        /*02c0*/ 	.word	0x00000460
        /*02c4*/ 	.word	0x000000ff
        /*02c8*/ 	.word	0x00000080
        /*02cc*/ 	.short	0x0100
        /*02ce*/ 	.byte	0x08
	.zero		1


	//   ....[33]....
        /*02d0*/ 	.word	0x00000470
        /*02d4*/ 	.word	0x000000ff
        /*02d8*/ 	.word	0x000001a8
        /*02dc*/ 	.short	0x0100
        /*02de*/ 	.byte	0x08
	.zero		1


	//   ....[34]....
        /*02e0*/ 	.word	0x00000480
        /*02e4*/ 	.word	0x000000ff
        /*02e8*/ 	.word	0x00000088
        /*02ec*/ 	.short	0x0100
        /*02ee*/ 	.byte	0x08
	.zero		1


	//   ....[35]....
        /*02f0*/ 	.word	0x00000490
        /*02f4*/ 	.word	0x000000ff
        /*02f8*/ 	.word	0x000001b0
        /*02fc*/ 	.short	0x0100
        /*02fe*/ 	.byte	0x08
	.zero		1


	//   ....[36]....
        /*0300*/ 	.word	0x000004a0
        /*0304*/ 	.word	0x000000ff
        /*0308*/ 	.word	0x00000090
        /*030c*/ 	.short	0x0100
        /*030e*/ 	.byte	0x08
	.zero		1


	//   ....[37]....
        /*0310*/ 	.word	0x000004b0
        /*0314*/ 	.word	0x000000ff
        /*0318*/ 	.word	0x000001b8
        /*031c*/ 	.short	0x0100
        /*031e*/ 	.byte	0x08
	.zero		1


	//   ....[38]....
        /*0320*/ 	.word	0x000004c0
        /*0324*/ 	.word	0x000000ff
        /*0328*/ 	.word	0x00000098
        /*032c*/ 	.short	0x0100
        /*032e*/ 	.byte	0x08
	.zero		1


	//   ....[39]....
        /*0330*/ 	.word	0x000004d0
        /*0334*/ 	.word	0x000000ff
        /*0338*/ 	.word	0x000001c0
        /*033c*/ 	.short	0x0100
        /*033e*/ 	.byte	0x08
	.zero		1


	//   ....[40]....
        /*0340*/ 	.word	0x000004e0
        /*0344*/ 	.word	0x000000ff
        /*0348*/ 	.word	0x000000a0
        /*034c*/ 	.short	0x0100
        /*034e*/ 	.byte	0x08
	.zero		1


	//   ....[41]....
        /*0350*/ 	.word	0x000004f0
        /*0354*/ 	.word	0x000000ff
        /*0358*/ 	.word	0x000001c8
        /*035c*/ 	.short	0x0100
        /*035e*/ 	.byte	0x08
	.zero		1


	//   ....[42]....
        /*0360*/ 	.word	0x00000500
        /*0364*/ 	.word	0x000000ff
        /*0368*/ 	.word	0x000000a8
        /*036c*/ 	.short	0x0100
        /*036e*/ 	.byte	0x08
	.zero		1


	//   ....[43]....
        /*0370*/ 	.word	0x00000510
        /*0374*/ 	.word	0x000000ff
        /*0378*/ 	.word	0x000001d0
        /*037c*/ 	.short	0x0100
        /*037e*/ 	.byte	0x08
	.zero		1


	//   ....[44]....
        /*0380*/ 	.word	0x00000520
        /*0384*/ 	.word	0x000000ff
        /*0388*/ 	.word	0x000000b0
        /*038c*/ 	.short	0x0100
        /*038e*/ 	.byte	0x08
	.zero		1


	//   ....[45]....
        /*0390*/ 	.word	0x00000530
        /*0394*/ 	.word	0x000000ff
        /*0398*/ 	.word	0x000001d8
        /*039c*/ 	.short	0x0100
        /*039e*/ 	.byte	0x08
	.zero		1


	//   ....[46]....
        /*03a0*/ 	.word	0x00000540
        /*03a4*/ 	.word	0x000000ff
        /*03a8*/ 	.word	0x000000b8
        /*03ac*/ 	.short	0x0100
        /*03ae*/ 	.byte	0x08
	.zero		1


	//   ....[47]....
        /*03b0*/ 	.word	0x00000550
        /*03b4*/ 	.word	0x000000ff
        /*03b8*/ 	.word	0x000001e0
        /*03bc*/ 	.short	0x0100
        /*03be*/ 	.byte	0x08
	.zero		1


	//   ....[48]....
        /*03c0*/ 	.word	0x00000560
        /*03c4*/ 	.word	0x000000ff
        /*03c8*/ 	.word	0x000000c0
        /*03cc*/ 	.short	0x0100
        /*03ce*/ 	.byte	0x08
	.zero		1


	//   ....[49]....
        /*03d0*/ 	.word	0x00000570
        /*03d4*/ 	.word	0x000000ff
        /*03d8*/ 	.word	0x000001e8
        /*03dc*/ 	.short	0x0100
        /*03de*/ 	.byte	0x08
	.zero		1


	//   ....[50]....
        /*03e0*/ 	.word	0x00000580
        /*03e4*/ 	.word	0x000000ff
        /*03e8*/ 	.word	0x000000c8
        /*03ec*/ 	.short	0x0100
        /*03ee*/ 	.byte	0x08
	.zero		1


	//   ....[51]....
        /*03f0*/ 	.word	0x00000590
        /*03f4*/ 	.word	0x000000ff
        /*03f8*/ 	.word	0x000001f0
        /*03fc*/ 	.short	0x0100
        /*03fe*/ 	.byte	0x08
	.zero		1


	//   ....[52]....
        /*0400*/ 	.word	0x000005a0
        /*0404*/ 	.word	0x000000ff
        /*0408*/ 	.word	0x000000d0
        /*040c*/ 	.short	0x0100
        /*040e*/ 	.byte	0x08
	.zero		1


	//   ....[53]....
        /*0410*/ 	.word	0x000005b0
        /*0414*/ 	.word	0x000000ff
        /*0418*/ 	.word	0x000001f8
        /*041c*/ 	.short	0x0100
        /*041e*/ 	.byte	0x08
	.zero		1


	//   ....[54]....
        /*0420*/ 	.word	0x000005c0
        /*0424*/ 	.word	0x000000ff
        /*0428*/ 	.word	0x000000d8
        /*042c*/ 	.short	0x0100
        /*042e*/ 	.byte	0x08
	.zero		1


	//   ....[55]....
        /*0430*/ 	.word	0x000005d0
        /*0434*/ 	.word	0x000000ff
        /*0438*/ 	.word	0x00000200
        /*043c*/ 	.short	0x0100
        /*043e*/ 	.byte	0x08
	.zero		1


	//   ....[56]....
        /*0440*/ 	.word	0x000005e0
        /*0444*/ 	.word	0x000000ff
        /*0448*/ 	.word	0x000000e0
        /*044c*/ 	.short	0x0100
        /*044e*/ 	.byte	0x08
	.zero		1


	//   ....[57]....
        /*0450*/ 	.word	0x000005f0
        /*0454*/ 	.word	0x000000ff
        /*0458*/ 	.word	0x00000208
        /*045c*/ 	.short	0x0100
        /*045e*/ 	.byte	0x08
	.zero		1


	//   ....[58]....
        /*0460*/ 	.word	0x00000600
        /*0464*/ 	.word	0x000000ff
        /*0468*/ 	.word	0x000000e8
        /*046c*/ 	.short	0x0100
        /*046e*/ 	.byte	0x08
	.zero		1


	//   ....[59]....
        /*0470*/ 	.word	0x00000610
        /*0474*/ 	.word	0x000000ff
        /*0478*/ 	.word	0x00000210
        /*047c*/ 	.short	0x0100
        /*047e*/ 	.byte	0x08
	.zero		1


	//   ....[60]....
        /*0480*/ 	.word	0x00000620
        /*0484*/ 	.word	0x000000ff
        /*0488*/ 	.word	0x000000f0
        /*048c*/ 	.short	0x0100
        /*048e*/ 	.byte	0x08
	.zero		1


	//   ....[61]....
        /*0490*/ 	.word	0x00000630
        /*0494*/ 	.word	0x000000ff
        /*0498*/ 	.word	0x00000218
        /*049c*/ 	.short	0x0100
        /*049e*/ 	.byte	0x08
	.zero		1


	//   ....[62]....
        /*04a0*/ 	.word	0x00000640
        /*04a4*/ 	.word	0x000000ff
        /*04a8*/ 	.word	0x000000f8
        /*04ac*/ 	.short	0x0100
        /*04ae*/ 	.byte	0x08
	.zero		1


	//   ....[63]....
        /*04b0*/ 	.word	0x00000650
        /*04b4*/ 	.word	0x000000ff
        /*04b8*/ 	.word	0x00000220
        /*04bc*/ 	.short	0x0100
        /*04be*/ 	.byte	0x08
	.zero		1


	//   ....[64]....
        /*04c0*/ 	.word	0x00000660
        /*04c4*/ 	.word	0x000000ff
        /*04c8*/ 	.word	0x00000100
        /*04cc*/ 	.short	0x0100
        /*04ce*/ 	.byte	0x08
	.zero		1


	//   ....[65]....
        /*04d0*/ 	.word	0x00000670
        /*04d4*/ 	.word	0x000000ff
        /*04d8*/ 	.word	0x00000228
        /*04dc*/ 	.short	0x0100
        /*04de*/ 	.byte	0x08
	.zero		1


	//   ....[66]....
        /*04e0*/ 	.word	0x00000680
        /*04e4*/ 	.word	0x000000ff
        /*04e8*/ 	.word	0x00000108
        /*04ec*/ 	.short	0x0100
        /*04ee*/ 	.byte	0x08
	.zero		1


	//   ....[67]....
        /*04f0*/ 	.word	0x00000690
        /*04f4*/ 	.word	0x000000ff
        /*04f8*/ 	.word	0x00000230
        /*04fc*/ 	.short	0x0100
        /*04fe*/ 	.byte	0x08
	.zero		1


	//   ....[68]....
        /*0500*/ 	.word	0x000006a0
        /*0504*/ 	.word	0x000000ff
        /*0508*/ 	.word	0x00000110
        /*050c*/ 	.short	0x0100
        /*050e*/ 	.byte	0x08
	.zero		1


	//   ....[69]....
        /*0510*/ 	.word	0x000006b0
        /*0514*/ 	.word	0x000000ff
        /*0518*/ 	.word	0x00000238
        /*051c*/ 	.short	0x0100
        /*051e*/ 	.byte	0x08
	.zero		1


	//   ....[70]....
        /*0520*/ 	.word	0x000006c0
        /*0524*/ 	.word	0x000000ff
        /*0528*/ 	.word	0x00000118
        /*052c*/ 	.short	0x0100
        /*052e*/ 	.byte	0x08
	.zero		1


	//   ....[71]....
        /*0530*/ 	.word	0x000006d0
        /*0534*/ 	.word	0x000000ff
        /*0538*/ 	.word	0x00000240
        /*053c*/ 	.short	0x0100
        /*053e*/ 	.byte	0x08
	.zero		1


	//   ....[72]....
        /*0540*/ 	.word	0x000006e0
        /*0544*/ 	.word	0x000000ff
        /*0548*/ 	.word	0x00000120
        /*054c*/ 	.short	0x0100
        /*054e*/ 	.byte	0x08
	.zero		1


	//   ....[73]....
        /*0550*/ 	.word	0x000006f0
        /*0554*/ 	.word	0x000000ff
        /*0558*/ 	.word	0x00000248
        /*055c*/ 	.short	0x0100
        /*055e*/ 	.byte	0x08
	.zero		1


	//   ....[74]....
        /*0560*/ 	.word	0x00000a10
        /*0564*/ 	.word	0x000000ff
        /*0568*/ 	.word	0x00000280
        /*056c*/ 	.short	0x0100
        /*056e*/ 	.byte	0x08
	.zero		1


	//   ....[75]....
        /*0570*/ 	.word	0x00000a80
        /*0574*/ 	.word	0x000000ff
        /*0578*/ 	.word	0x00000288
        /*057c*/ 	.short	0x0100
        /*057e*/ 	.byte	0x08
	.zero		1


	//   ....[76]....
        /*0580*/ 	.word	0x00000aa0
        /*0584*/ 	.word	0x000000ff
        /*0588*/ 	.word	0x00000260
        /*058c*/ 	.short	0x0100
        /*058e*/ 	.byte	0x09
	.zero		1


	//   ....[77]....
        /*0590*/ 	.word	0x00000ab0
        /*0594*/ 	.word	0x000000ff
        /*0598*/ 	.word	0x00000268
        /*059c*/ 	.short	0x0100
        /*059e*/ 	.byte	0x09
	.zero		1


	//   ....[78]....
        /*05a0*/ 	.word	0x00000ac0
        /*05a4*/ 	.word	0x000000ff
        /*05a8*/ 	.word	0x00000270
        /*05ac*/ 	.short	0x0100
        /*05ae*/ 	.byte	0x09
	.zero		1


	//   ....[79]....
        /*05b0*/ 	.word	0x00000ad0
        /*05b4*/ 	.word	0x000000ff
        /*05b8*/ 	.word	0x00000278
        /*05bc*/ 	.short	0x0100
        /*05be*/ 	.byte	0x09
	.zero		1


	//   ....[80]....
        /*05c0*/ 	.word	0x00001a30
        /*05c4*/ 	.word	0x000000ff
        /*05c8*/ 	.word	0xfffffff8
        /*05cc*/ 	.short	0x010a
        /*05ce*/ 	.byte	0x2b
	.zero		1


	//   ....[81]....
        /*05d0*/ 	.word	0x00001bf0
        /*05d4*/ 	.word	0x00000003
        /*05d8*/ 	.word	0x00000000
        /*05dc*/ 	.short	0x010a
        /*05de*/ 	.byte	0x3f
	.zero		1


	//   ....[82]....
        /*05e0*/ 	.word	0x00001c30
        /*05e4*/ 	.word	0x00000003
        /*05e8*/ 	.word	0x00000000
        /*05ec*/ 	.short	0x010a
        /*05ee*/ 	.byte	0x3f
	.zero		1


	//   ....[83]....
        /*05f0*/ 	.word	0x00001e30
        /*05f4*/ 	.word	0x000000ff
        /*05f8*/ 	.word	0x00000000
        /*05fc*/ 	.short	0x010a
        /*05fe*/ 	.byte	0x04
	.zero		1


	//   ....[84]....
        /*0600*/ 	.word	0x00001e70
        /*0604*/ 	.word	0x000000ff
        /*0608*/ 	.word	0x00000000
        /*060c*/ 	.short	0x010a
        /*060e*/ 	.byte	0x04
	.zero		1


	//   ....[85]....
        /*0610*/ 	.word	0x00001fd0
        /*0614*/ 	.word	0x000000ff
        /*0618*/ 	.word	0x00000000
        /*061c*/ 	.short	0x0101
        /*061e*/ 	.byte	0x04
	.zero		1


	//   ....[86]....
        /*0620*/ 	.word	0x000020d0
        /*0624*/ 	.word	0x00000003
        /*0628*/ 	.word	0x00000000
        /*062c*/ 	.short	0x0101
        /*062e*/ 	.byte	0x30
	.zero		1


	//   ....[87]....
        /*0630*/ 	.word	0x000021c0
        /*0634*/ 	.word	0x000000ff
        /*0638*/ 	.word	0x00000000
        /*063c*/ 	.short	0x0101
        /*063e*/ 	.byte	0x04
	.zero		1


	//   ....[88]....
        /*0640*/ 	.word	0x00002230
        /*0644*/ 	.word	0x000000ff
        /*0648*/ 	.word	0x00000008
        /*064c*/ 	.short	0x010a
        /*064e*/ 	.byte	0x2b
	.zero		1


	//   ....[89]....
        /*0650*/ 	.word	0x000036a0
        /*0654*/ 	.word	0x00000000
        /*0658*/ 	.word	0x00000000
        /*065c*/ 	.short	0x0101
        /*065e*/ 	.byte	0x30
	.zero		1


	//   ....[90]....
        /*0660*/ 	.word	0x00003fc0
        /*0664*/ 	.word	0x0000000b
        /*0668*/ 	.word	0x00000128
        /*066c*/ 	.short	0x010a
        /*066e*/ 	.byte	0x3f
	.zero		1


	//   ....[91]....
        /*0670*/ 	.word	0x000043d0
        /*0674*/ 	.word	0x00000006
        /*0678*/ 	.word	0x00000288
        /*067c*/ 	.short	0x0101
        /*067e*/ 	.byte	0x3f
	.zero		1


	//   ....[92]....
        /*0680*/ 	.word	0x00004ae0
        /*0684*/ 	.word	0x00000007
        /*0688*/ 	.word	0x00000000
        /*068c*/ 	.short	0x010a
        /*068e*/ 	.byte	0x3f
	.zero		1


	//   ....[93]....
        /*0690*/ 	.word	0x00004b60
        /*0694*/ 	.word	0x00000009
        /*0698*/ 	.word	0x00000000
        /*069c*/ 	.short	0x010a
        /*069e*/ 	.byte	0x3f
	.zero		1


	//   ....[94]....
        /*06a0*/ 	.word	0x00004bf0
        /*06a4*/ 	.word	0x00000006
        /*06a8*/ 	.word	0x00000000
        /*06ac*/ 	.short	0x010a
        /*06ae*/ 	.byte	0x3f
	.zero		1


	//   ....[95]....
        /*06b0*/ 	.word	0x00004c80
        /*06b4*/ 	.word	0x00000009
        /*06b8*/ 	.word	0x00000000
        /*06bc*/ 	.short	0x010a
        /*06be*/ 	.byte	0x3f
	.zero		1


	//   ....[96]....
        /*06c0*/ 	.word	0x00004d10
        /*06c4*/ 	.word	0x00000006
        /*06c8*/ 	.word	0x00000000
        /*06cc*/ 	.short	0x010a
        /*06ce*/ 	.byte	0x3f
	.zero		1


	//   ....[97]....
        /*06d0*/ 	.word	0x00004da0
        /*06d4*/ 	.word	0x00000009
        /*06d8*/ 	.word	0x00000000
        /*06dc*/ 	.short	0x010a
        /*06de*/ 	.byte	0x3f
	.zero		1


	//   ....[98]....
        /*06e0*/ 	.word	0x00004e30
        /*06e4*/ 	.word	0x00000006
        /*06e8*/ 	.word	0x00000000
        /*06ec*/ 	.short	0x010a
        /*06ee*/ 	.byte	0x3f
	.zero		1


	//   ....[99]....
        /*06f0*/ 	.word	0x00004ec0
        /*06f4*/ 	.word	0x00000009
        /*06f8*/ 	.word	0x00000000
        /*06fc*/ 	.short	0x010a
        /*06fe*/ 	.byte	0x3f
	.zero		1


	//   ....[100]....
        /*0700*/ 	.word	0x00004f50
        /*0704*/ 	.word	0x00000006
        /*0708*/ 	.word	0x00000000
        /*070c*/ 	.short	0x010a
        /*070e*/ 	.byte	0x3f
	.zero		1


	//   ....[101]....
        /*0710*/ 	.word	0x00004fe0
        /*0714*/ 	.word	0x00000009
        /*0718*/ 	.word	0x00000000
        /*071c*/ 	.short	0x010a
        /*071e*/ 	.byte	0x3f
	.zero		1


	//   ....[102]....
        /*0720*/ 	.word	0x00005070
        /*0724*/ 	.word	0x00000006
        /*0728*/ 	.word	0x00000000
        /*072c*/ 	.short	0x010a
        /*072e*/ 	.byte	0x3f
	.zero		1


	//   ....[103]....
        /*0730*/ 	.word	0x00005100
        /*0734*/ 	.word	0x00000009
        /*0738*/ 	.word	0x00000000
        /*073c*/ 	.short	0x010a
        /*073e*/ 	.byte	0x3f
	.zero		1


	//   ....[104]....
        /*0740*/ 	.word	0x00005190
        /*0744*/ 	.word	0x00000006
        /*0748*/ 	.word	0x00000000
        /*074c*/ 	.short	0x010a
        /*074e*/ 	.byte	0x3f
	.zero		1


	//   ....[105]....
        /*0750*/ 	.word	0x00005220
        /*0754*/ 	.word	0x00000009
        /*0758*/ 	.word	0x00000000
        /*075c*/ 	.short	0x010a
        /*075e*/ 	.byte	0x3f
	.zero		1


	//   ....[106]....
        /*0760*/ 	.word	0x000052b0
        /*0764*/ 	.word	0x00000006
        /*0768*/ 	.word	0x00000000
        /*076c*/ 	.short	0x010a
        /*076e*/ 	.byte	0x3f
	.zero		1


	//   ....[107]....
        /*0770*/ 	.word	0x00005340
        /*0774*/ 	.word	0x00000009
        /*0778*/ 	.word	0x00000000
        /*077c*/ 	.short	0x010a
        /*077e*/ 	.byte	0x3f
	.zero		1


	//   ....[108]....
        /*0780*/ 	.word	0x000053d0
        /*0784*/ 	.word	0x00000006
        /*0788*/ 	.word	0x00000000
        /*078c*/ 	.short	0x010a
        /*078e*/ 	.byte	0x3f
	.zero		1


	//   ....[109]....
        /*0790*/ 	.word	0x00005460
        /*0794*/ 	.word	0x00000009
        /*0798*/ 	.word	0x00000000
        /*079c*/ 	.short	0x010a
        /*079e*/ 	.byte	0x3f
	.zero		1


	//   ....[110]....
        /*07a0*/ 	.word	0x000054f0
        /*07a4*/ 	.word	0x00000006
        /*07a8*/ 	.word	0x00000000
        /*07ac*/ 	.short	0x010a
        /*07ae*/ 	.byte	0x3f
	.zero		1


	//   ....[111]....
        /*07b0*/ 	.word	0x00005580
        /*07b4*/ 	.word	0x00000009
        /*07b8*/ 	.word	0x00000000
        /*07bc*/ 	.short	0x010a
        /*07be*/ 	.byte	0x3f
	.zero		1


	//   ....[112]....
        /*07c0*/ 	.word	0x00005610
        /*07c4*/ 	.word	0x00000006
        /*07c8*/ 	.word	0x00000000
        /*07cc*/ 	.short	0x010a
        /*07ce*/ 	.byte	0x3f
	.zero		1


	//   ....[113]....
        /*07d0*/ 	.word	0x000056a0
        /*07d4*/ 	.word	0x00000009
        /*07d8*/ 	.word	0x00000000
        /*07dc*/ 	.short	0x010a
        /*07de*/ 	.byte	0x3f
	.zero		1


	//   ....[114]....
        /*07e0*/ 	.word	0x00005730
        /*07e4*/ 	.word	0x00000006
        /*07e8*/ 	.word	0x00000000
        /*07ec*/ 	.short	0x010a
        /*07ee*/ 	.byte	0x3f
	.zero		1


	//   ....[115]....
        /*07f0*/ 	.word	0x000057c0
        /*07f4*/ 	.word	0x00000009
        /*07f8*/ 	.word	0x00000000
        /*07fc*/ 	.short	0x010a
        /*07fe*/ 	.byte	0x3f
	.zero		1


	//   ....[116]....
        /*0800*/ 	.word	0x00005850
        /*0804*/ 	.word	0x00000006
        /*0808*/ 	.word	0x00000000
        /*080c*/ 	.short	0x010a
        /*080e*/ 	.byte	0x3f
	.zero		1


	//   ....[117]....
        /*0810*/ 	.word	0x000058e0
        /*0814*/ 	.word	0x00000009
        /*0818*/ 	.word	0x00000000
        /*081c*/ 	.short	0x010a
        /*081e*/ 	.byte	0x3f
	.zero		1


	//   ....[118]....
        /*0820*/ 	.word	0x00005970
        /*0824*/ 	.word	0x00000006
        /*0828*/ 	.word	0x00000000
        /*082c*/ 	.short	0x010a
        /*082e*/ 	.byte	0x3f
	.zero		1


	//   ....[119]....
        /*0830*/ 	.word	0x00005a00
        /*0834*/ 	.word	0x00000009
        /*0838*/ 	.word	0x00000000
        /*083c*/ 	.short	0x010a
        /*083e*/ 	.byte	0x3f
	.zero		1


	//   ....[120]....
        /*0840*/ 	.word	0x00005a90
        /*0844*/ 	.word	0x00000006
        /*0848*/ 	.word	0x00000000
        /*084c*/ 	.short	0x010a
        /*084e*/ 	.byte	0x3f
	.zero		1


	//   ....[121]....
        /*0850*/ 	.word	0x00005b20
        /*0854*/ 	.word	0x00000009
        /*0858*/ 	.word	0x00000000
        /*085c*/ 	.short	0x010a
        /*085e*/ 	.byte	0x3f
	.zero		1


	//   ....[122]....
        /*0860*/ 	.word	0x00005bb0
        /*0864*/ 	.word	0x00000006
        /*0868*/ 	.word	0x00000000
        /*086c*/ 	.short	0x010a
        /*086e*/ 	.byte	0x3f
	.zero		1


	//   ....[123]....
        /*0870*/ 	.word	0x00005c40
        /*0874*/ 	.word	0x00000009
        /*0878*/ 	.word	0x00000000
        /*087c*/ 	.short	0x010a
        /*087e*/ 	.byte	0x3f
	.zero		1


	//   ....[124]....
        /*0880*/ 	.word	0x00005cd0
        /*0884*/ 	.word	0x00000006
        /*0888*/ 	.word	0x00000000
        /*088c*/ 	.short	0x010a
        /*088e*/ 	.byte	0x3f
	.zero		1


	//   ....[125]....
        /*0890*/ 	.word	0x00005d60
        /*0894*/ 	.word	0x00000009
        /*0898*/ 	.word	0x00000000
        /*089c*/ 	.short	0x010a
        /*089e*/ 	.byte	0x3f
	.zero		1


	//   ....[126]....
        /*08a0*/ 	.word	0x00005df0
        /*08a4*/ 	.word	0x00000006
        /*08a8*/ 	.word	0x00000000
        /*08ac*/ 	.short	0x010a
        /*08ae*/ 	.byte	0x3f
	.zero		1


	//   ....[127]....
        /*08b0*/ 	.word	0x00005e80
        /*08b4*/ 	.word	0x00000009
        /*08b8*/ 	.word	0x00000000
        /*08bc*/ 	.short	0x010a
        /*08be*/ 	.byte	0x3f
	.zero		1


	//   ....[128]....
        /*08c0*/ 	.word	0x00005f10
        /*08c4*/ 	.word	0x00000003
        /*08c8*/ 	.word	0x00000000
        /*08cc*/ 	.short	0x010a
        /*08ce*/ 	.byte	0x3f
	.zero		1


	//   ....[129]....
        /*08d0*/ 	.word	0x00005f80
        /*08d4*/ 	.word	0x00000003
        /*08d8*/ 	.word	0xfffffff8
        /*08dc*/ 	.short	0x010a
        /*08de*/ 	.byte	0x3f
	.zero		1


	//   ....[130]....
        /*08e0*/ 	.word	0x00005fd0
        /*08e4*/ 	.word	0x00000003
        /*08e8*/ 	.word	0x00000000
        /*08ec*/ 	.short	0x010a
        /*08ee*/ 	.byte	0x3f
	.zero		1


	//   ....[131]....
        /*08f0*/ 	.word	0x00006030
        /*08f4*/ 	.word	0x00000004
        /*08f8*/ 	.word	0x00000000
        /*08fc*/ 	.short	0x010a
        /*08fe*/ 	.byte	0x3f
	.zero		1


	//   ....[132]....
        /*0900*/ 	.word	0x00006090
        /*0904*/ 	.word	0x00000003
        /*0908*/ 	.word	0x00000008
        /*090c*/ 	.short	0x010a
        /*090e*/ 	.byte	0x3f
	.zero		1


	//   ....[133]....
        /*0910*/ 	.word	0x00006160
        /*0914*/ 	.word	0x0000000b
        /*0918*/ 	.word	0x00000128
        /*091c*/ 	.short	0x010a
        /*091e*/ 	.byte	0x3f
	.zero		1


	//   ....[134]....
        /*0920*/ 	.word	0x00006230
        /*0924*/ 	.word	0x00000007
        /*0928*/ 	.word	0x00000000
        /*092c*/ 	.short	0x010a
        /*092e*/ 	.byte	0x3f
	.zero		1


	//   ....[135]....
        /*0930*/ 	.word	0x00006280
        /*0934*/ 	.word	0x00000009
        /*0938*/ 	.word	0x00000000
        /*093c*/ 	.short	0x010a
        /*093e*/ 	.byte	0x3f
	.zero		1


	//   ....[136]....
        /*0940*/ 	.word	0x000062d0
        /*0944*/ 	.word	0x00000006
        /*0948*/ 	.word	0x00000000
        /*094c*/ 	.short	0x010a
        /*094e*/ 	.byte	0x3f
	.zero		1


	//   ....[137]....
        /*0950*/ 	.word	0x00006320
        /*0954*/ 	.word	0x00000009
        /*0958*/ 	.word	0x00000000
        /*095c*/ 	.short	0x010a
        /*095e*/ 	.byte	0x3f
	.zero		1


	//   ....[138]....
        /*0960*/ 	.word	0x00006370
        /*0964*/ 	.word	0x00000006
        /*0968*/ 	.word	0x00000000
        /*096c*/ 	.short	0x010a
        /*096e*/ 	.byte	0x3f
	.zero		1


	//   ....[139]....
        /*0970*/ 	.word	0x000063c0
        /*0974*/ 	.word	0x00000009
        /*0978*/ 	.word	0x00000000
        /*097c*/ 	.short	0x010a
        /*097e*/ 	.byte	0x3f
	.zero		1


	//   ....[140]....
        /*0980*/ 	.word	0x00006410
        /*0984*/ 	.word	0x00000006
        /*0988*/ 	.word	0x00000000
        /*098c*/ 	.short	0x010a
        /*098e*/ 	.byte	0x3f
	.zero		1


	//   ....[141]....
        /*0990*/ 	.word	0x00006460
        /*0994*/ 	.word	0x00000009
        /*0998*/ 	.word	0x00000000
        /*099c*/ 	.short	0x010a
        /*099e*/ 	.byte	0x3f
	.zero		1


	//   ....[142]....
        /*09a0*/ 	.word	0x000064b0
        /*09a4*/ 	.word	0x00000006
        /*09a8*/ 	.word	0x00000000
        /*09ac*/ 	.short	0x010a
        /*09ae*/ 	.byte	0x3f
	.zero		1


	//   ....[143]....
        /*09b0*/ 	.word	0x00006500
        /*09b4*/ 	.word	0x00000009
        /*09b8*/ 	.word	0x00000000
        /*09bc*/ 	.short	0x010a
        /*09be*/ 	.byte	0x3f
	.zero		1


	//   ....[144]....
        /*09c0*/ 	.word	0x00006550
        /*09c4*/ 	.word	0x00000006
        /*09c8*/ 	.word	0x00000000
        /*09cc*/ 	.short	0x010a
        /*09ce*/ 	.byte	0x3f
	.zero		1


	//   ....[145]....
        /*09d0*/ 	.word	0x000065a0
        /*09d4*/ 	.word	0x00000009
        /*09d8*/ 	.word	0x00000000
        /*09dc*/ 	.short	0x010a
        /*09de*/ 	.byte	0x3f
	.zero		1


	//   ....[146]....
        /*09e0*/ 	.word	0x000065f0
        /*09e4*/ 	.word	0x00000006
        /*09e8*/ 	.word	0x00000000
        /*09ec*/ 	.short	0x010a
        /*09ee*/ 	.byte	0x3f
	.zero		1


	//   ....[147]....
        /*09f0*/ 	.word	0x00006640
        /*09f4*/ 	.word	0x00000009
        /*09f8*/ 	.word	0x00000000
        /*09fc*/ 	.short	0x010a
        /*09fe*/ 	.byte	0x3f
	.zero		1


	//   ....[148]....
        /*0a00*/ 	.word	0x00006690
        /*0a04*/ 	.word	0x00000006
        /*0a08*/ 	.word	0x00000000
        /*0a0c*/ 	.short	0x010a
        /*0a0e*/ 	.byte	0x3f
	.zero		1


	//   ....[149]....
        /*0a10*/ 	.word	0x000066e0
        /*0a14*/ 	.word	0x00000009
        /*0a18*/ 	.word	0x00000000
        /*0a1c*/ 	.short	0x010a
        /*0a1e*/ 	.byte	0x3f
	.zero		1


	//   ....[150]....
        /*0a20*/ 	.word	0x00006730
        /*0a24*/ 	.word	0x00000006
        /*0a28*/ 	.word	0x00000000
        /*0a2c*/ 	.short	0x010a
        /*0a2e*/ 	.byte	0x3f
	.zero		1


	//   ....[151]....
        /*0a30*/ 	.word	0x00006780
        /*0a34*/ 	.word	0x00000009
        /*0a38*/ 	.word	0x00000000
        /*0a3c*/ 	.short	0x010a
        /*0a3e*/ 	.byte	0x3f
	.zero		1


	//   ....[152]....
        /*0a40*/ 	.word	0x000067d0
        /*0a44*/ 	.word	0x00000006
        /*0a48*/ 	.word	0x00000000
        /*0a4c*/ 	.short	0x010a
        /*0a4e*/ 	.byte	0x3f
	.zero		1


	//   ....[153]....
        /*0a50*/ 	.word	0x00006820
        /*0a54*/ 	.word	0x00000009
        /*0a58*/ 	.word	0x00000000
        /*0a5c*/ 	.short	0x010a
        /*0a5e*/ 	.byte	0x3f
	.zero		1


	//   ....[154]....
        /*0a60*/ 	.word	0x00006870
        /*0a64*/ 	.word	0x00000006
        /*0a68*/ 	.word	0x00000000
        /*0a6c*/ 	.short	0x010a
        /*0a6e*/ 	.byte	0x3f
	.zero		1


	//   ....[155]....
        /*0a70*/ 	.word	0x000068c0
        /*0a74*/ 	.word	0x00000009
        /*0a78*/ 	.word	0x00000000
        /*0a7c*/ 	.short	0x010a
        /*0a7e*/ 	.byte	0x3f
	.zero		1


	//   ....[156]....
        /*0a80*/ 	.word	0x00006910
        /*0a84*/ 	.word	0x00000006
        /*0a88*/ 	.word	0x00000000
        /*0a8c*/ 	.short	0x010a
        /*0a8e*/ 	.byte	0x3f
	.zero		1


	//   ....[157]....
        /*0a90*/ 	.word	0x00006960
        /*0a94*/ 	.word	0x00000009
        /*0a98*/ 	.word	0x00000000
        /*0a9c*/ 	.short	0x010a
        /*0a9e*/ 	.byte	0x3f
	.zero		1


	//   ....[158]....
        /*0aa0*/ 	.word	0x000069b0
        /*0aa4*/ 	.word	0x00000006
        /*0aa8*/ 	.word	0x00000000
        /*0aac*/ 	.short	0x010a
        /*0aae*/ 	.byte	0x3f
	.zero		1


	//   ....[159]....
        /*0ab0*/ 	.word	0x00006a00
        /*0ab4*/ 	.word	0x00000009
        /*0ab8*/ 	.word	0x00000000
        /*0abc*/ 	.short	0x010a
        /*0abe*/ 	.byte	0x3f
	.zero		1


	//   ....[160]....
        /*0ac0*/ 	.word	0x00006a50
        /*0ac4*/ 	.word	0x00000006
        /*0ac8*/ 	.word	0x00000000
        /*0acc*/ 	.short	0x010a
        /*0ace*/ 	.byte	0x3f
	.zero		1


	//   ....[161]....
        /*0ad0*/ 	.word	0x00006aa0
        /*0ad4*/ 	.word	0x00000009
        /*0ad8*/ 	.word	0x00000000
        /*0adc*/ 	.short	0x010a
        /*0ade*/ 	.byte	0x3f
	.zero		1


	//   ....[162]....
        /*0ae0*/ 	.word	0x00006af0
        /*0ae4*/ 	.word	0x00000006
        /*0ae8*/ 	.word	0x00000000
        /*0aec*/ 	.short	0x010a
        /*0aee*/ 	.byte	0x3f
	.zero		1


	//   ....[163]....
        /*0af0*/ 	.word	0x00006b40
        /*0af4*/ 	.word	0x00000009
        /*0af8*/ 	.word	0x00000000
        /*0afc*/ 	.short	0x010a
        /*0afe*/ 	.byte	0x3f
	.zero		1


	//   ....[164]....
        /*0b00*/ 	.word	0x00006b90
        /*0b04*/ 	.word	0x00000006
        /*0b08*/ 	.word	0x00000000
        /*0b0c*/ 	.short	0x010a
        /*0b0e*/ 	.byte	0x3f
	.zero		1


	//   ....[165]....
        /*0b10*/ 	.word	0x00006be0
        /*0b14*/ 	.word	0x00000009
        /*0b18*/ 	.word	0x00000000
        /*0b1c*/ 	.short	0x010a
        /*0b1e*/ 	.byte	0x3f
	.zero		1


	//   ....[166]....
        /*0b20*/ 	.word	0x00006c30
        /*0b24*/ 	.word	0x00000006
        /*0b28*/ 	.word	0x00000000
        /*0b2c*/ 	.short	0x010a
        /*0b2e*/ 	.byte	0x3f
	.zero		1


	//   ....[167]....
        /*0b30*/ 	.word	0x00006c80
        /*0b34*/ 	.word	0x00000009
        /*0b38*/ 	.word	0x00000000
        /*0b3c*/ 	.short	0x010a
        /*0b3e*/ 	.byte	0x3f
	.zero		1


	//   ....[168]....
        /*0b40*/ 	.word	0x00006cd0
        /*0b44*/ 	.word	0x00000006
        /*0b48*/ 	.word	0x00000000
        /*0b4c*/ 	.short	0x010a
        /*0b4e*/ 	.byte	0x3f
	.zero		1


	//   ....[169]....
        /*0b50*/ 	.word	0x00006d20
        /*0b54*/ 	.word	0x00000009
        /*0b58*/ 	.word	0x00000000
        /*0b5c*/ 	.short	0x010a
        /*0b5e*/ 	.byte	0x3f
	.zero		1


	//----- nvinfo : EIATTR_NUM_MBARRIERS
	.align		4
.L_37:
        /*0b60*/ 	.byte	0x03, 0x38
        /*0b62*/ 	.short	0x0050


	//----- nvinfo : EIATTR_EXIT_INSTR_OFFSETS
	.align		4
        /*0b64*/ 	.byte	0x04, 0x1c
        /*0b66*/ 	.short	(.L_39 - .L_38)


	//   ....[0]....
.L_38:
        /*0b68*/ 	.word	0x00001600


	//   ....[1]....
        /*0b6c*/ 	.word	0x00001660


	//   ....[2]....
        /*0b70*/ 	.word	0x00003cf0


	//   ....[3]....
        /*0b74*/ 	.word	0x00003d20


	//   ....[4]....
        /*0b78*/ 	.word	0x00005f60


	//----- nvinfo : EIATTR_MAX_THREADS
	.align		4
.L_39:
        /*0b7c*/ 	.byte	0x04, 0x05
        /*0b7e*/ 	.short	(.L_41 - .L_40)
.L_40:
        /*0b80*/ 	.word	0x00000180
        /*0b84*/ 	.word	0x00000001
        /*0b88*/ 	.word	0x00000001


	//----- nvinfo : EIATTR_CRS_STACK_SIZE
	.align		4
.L_41:
        /*0b8c*/ 	.byte	0x04, 0x1e
        /*0b8e*/ 	.short	(.L_43 - .L_42)
.L_42:
        /*0b90*/ 	.word	0x00000000


	//----- nvinfo : EIATTR_CBANK_PARAM_SIZE
	.align		4
.L_43:
        /*0b94*/ 	.byte	0x03, 0x19
        /*0b96*/ 	.short	0x0470


	//----- nvinfo : EIATTR_PARAM_CBANK
	.align		4
        /*0b98*/ 	.byte	0x04, 0x0a
        /*0b9a*/ 	.short	(.L_45 - .L_44)
	.align		4
.L_44:
        /*0b9c*/ 	.word	index@(.nv.constant0._ZN7cutlass13device_kernelINS_4gemm6kernel13GemmUniversalIN4cute5tupleIJiiiiEEENS1_10collective13CollectiveMmaINS1_34MainloopSm90TmaGmmaWarpSpecializedILi37ENS5_IJNS4_1CILi1EEESB_SB_EEENS1_32KernelTmaWarpSpecializedPingpongEEENS5_IJNSA_ILi64EEENSA_ILi32EEESG_EEENS_6half_tENS5_IJlSB_lEEESI_SJ_NS4_8TiledMMAINS4_8MMA_AtomIJNS4_4SM904GMMA25MMA_64x32x16_F32F16F16_SSILNSN_5MajorE0ELSP_0ELNSN_7ScaleInE1ELSQ_1EEEEEENS4_6LayoutISC_NS5_IJNSA_ILi0EEESU_SU_EEEEENS5_IJNS4_10UnderscoreESX_SX_EEEEENS4_13SM90_TMA_LOADENS4_14ComposedLayoutINS4_7SwizzleILi2ELi4ELi3EEENS4_18smem_ptr_flag_bitsILi16EEENST_INS5_IJNSA_ILi8EEESG_EEENS5_IJSG_SB_EEEEEEEvNS4_8identityES10_S1A_vS1B_EENS_8epilogue10collective6detail29Sm90TmaWarpSpecializedAdapterINS1E_15DefaultEpilogueISI_SJ_SJ_NS1D_6thread17LinearCombinationISI_Li1EffLNS1I_9ScaleType4KindE0ELNS_15FloatRoundStyleE2ESI_EENS1_15EpilogueDefaultEEEEEvvEEEEvNT_6ParamsE)
        /*0ba0*/ 	.short	0x0210
        /*0ba2*/ 	.short	0x0470


	//----- nvinfo : EIATTR_SW_WAR
	.align		4
.L_45:
        /*0ba4*/ 	.byte	0x04, 0x36
        /*0ba6*/ 	.short	(.L_47 - .L_46)
.L_46:
        /*0ba8*/ 	.word	0x00000008
.L_47:


//--------------------- .nv.callgraph             --------------------------
	.section	.nv.callgraph,"",@"SHT_CUDA_CALLGRAPH"
	.align	4
	.sectionentsize	8
	.align		4
        /*0000*/ 	.word	0x00000000
	.align		4
        /*0004*/ 	.word	0xffffffff
	.align		4
        /*0008*/ 	.word	index@(_ZN7cutlass13device_kernelINS_4gemm6kernel13GemmUniversalIN4cute5tupleIJiiiiEEENS1_10collective13CollectiveMmaINS1_34MainloopSm90TmaGmmaWarpSpecializedILi37ENS5_IJNS4_1CILi1EEESB_SB_EEENS1_32KernelTmaWarpSpecializedPingpongEEENS5_IJNSA_ILi64EEENSA_ILi32EEESG_EEENS_6half_tENS5_IJlSB_lEEESI_SJ_NS4_8TiledMMAINS4_8MMA_AtomIJNS4_4SM904GMMA25MMA_64x32x16_F32F16F16_SSILNSN_5MajorE0ELSP_0ELNSN_7ScaleInE1ELSQ_1EEEEEENS4_6LayoutISC_NS5_IJNSA_ILi0EEESU_SU_EEEEENS5_IJNS4_10UnderscoreESX_SX_EEEEENS4_13SM90_TMA_LOADENS4_14ComposedLayoutINS4_7SwizzleILi2ELi4ELi3EEENS4_18smem_ptr_flag_bitsILi16EEENST_INS5_IJNSA_ILi8EEESG_EEENS5_IJSG_SB_EEEEEEEvNS4_8identityES10_S1A_vS1B_EENS_8epilogue10collective6detail29Sm90TmaWarpSpecializedAdapterINS1E_15DefaultEpilogueISI_SJ_SJ_NS1D_6thread17LinearCombinationISI_Li1EffLNS1I_9ScaleType4KindE0ELNS_15FloatRoundStyleE2ESI_EENS1_15EpilogueDefaultEEEEEvvEEEEvNT_6ParamsE)
	.align		4
        /*000c*/ 	.word	index@(__assertfail)
	.align		4
        /*0010*/ 	.word	0x00000000
	.align		4
        /*0014*/ 	.word	0xfffffffe
	.align		4
        /*0018*/ 	.word	0x00000000
	.align		4
        /*001c*/ 	.word	0xfffffffd
	.align		4
        /*0020*/ 	.word	0x00000000
	.align		4
        /*0024*/ 	.word	0xfffffffc


//--------------------- .nv.constant4             --------------------------
	.section	.nv.constant4,"a",@progbits
	.align	8
	.align		8
.nv.constant4:
        /*0000*/ 	.dword	__assertfail
	.align		8
        /*0008*/ 	.dword	__unnamed_1
	.align		8
        /*0010*/ 	.dword	_ZN39_INTERNAL_6bb4d084_4_k_cu_9223d383_53094cuda3std3__45__cpo5beginE
	.align		8
        /*0018*/ 	.dword	_ZN39_INTERNAL_6bb4d084_4_k_cu_9223d383_53094cuda3std3__45__cpo3endE
	.align		8
        /*0020*/ 	.dword	_ZN39_INTERNAL_6bb4d084_4_k_cu_9223d383_53094cuda3std3__45__cpo6cbeginE
	.align		8
        /*0028*/ 	.dword	_ZN39_INTERNAL_6bb4d084_4_k_cu_9223d383_53094cuda3std3__45__cpo4cendE
	.align		8
        /*0030*/ 	.dword	_ZN39_INTERNAL_6bb4d084_4_k_cu_9223d383_53094cuda3std3__441_GLOBAL__N__6bb4d084_4_k_cu_9223d383_53096ignoreE
	.align		8
        /*0038*/ 	.dword	_ZN39_INTERNAL_6bb4d084_4_k_cu_9223d383_53094cuda3std3__419piecewise_constructE
	.align		8
        /*0040*/ 	.dword	_ZN39_INTERNAL_6bb4d084_4_k_cu_9223d383_53094cuda3std3__48in_placeE
	.align		8
        /*0048*/ 	.dword	_ZN39_INTERNAL_6bb4d084_4_k_cu_9223d383_53094cuda3std6ranges3__45__cpo4swapE
	.align		8
        /*0050*/ 	.dword	_ZN39_INTERNAL_6bb4d084_4_k_cu_9223d383_53094cuda3std6ranges3__45__cpo9iter_moveE
	.align		8
        /*0058*/ 	.dword	_ZN39_INTERNAL_6bb4d084_4_k_cu_9223d383_53094cute7productE
	.align		8
        /*0060*/ 	.dword	_ZN39_INTERNAL_6bb4d084_4_k_cu_9223d383_53094cute1_E
	.align		8
        /*0068*/ 	.dword	$str$22
	.align		8
        /*0070*/ 	.dword	$str$23


//--------------------- .text._ZN7cutlass13device_kernelINS_4gemm6kernel13GemmUniversalIN4cute5tupleIJiiiiEEENS1_10collective13CollectiveMmaINS1_34MainloopSm90TmaGmmaWarpSpecializedILi37ENS5_IJNS4_1CILi1EEESB_SB_EEENS1_32KernelTmaWarpSpecializedPingpongEEENS5_IJNSA_ILi64EEENSA_ILi32EEESG_EEENS_6half_tENS5_IJlSB_lEEESI_SJ_NS4_8TiledMMAINS4_8MMA_AtomIJNS4_4SM904GMMA25MMA_64x32x16_F32F16F16_SSILNSN_5MajorE0ELSP_0ELNSN_7ScaleInE1ELSQ_1EEEEEENS4_6LayoutISC_NS5_IJNSA_ILi0EEESU_SU_EEEEENS5_IJNS4_10UnderscoreESX_SX_EEEEENS4_13SM90_TMA_LOADENS4_14ComposedLayoutINS4_7SwizzleILi2ELi4ELi3EEENS4_18smem_ptr_flag_bitsILi16EEENST_INS5_IJNSA_ILi8EEESG_EEENS5_IJSG_SB_EEEEEEEvNS4_8identityES10_S1A_vS1B_EENS_8epilogue10collective6detail29Sm90TmaWarpSpecializedAdapterINS1E_15DefaultEpilogueISI_SJ_SJ_NS1D_6thread17LinearCombinationISI_Li1EffLNS1I_9ScaleType4KindE0ELNS_15FloatRoundStyleE2ESI_EENS1_15EpilogueDefaultEEEEEvvEEEEvNT_6ParamsE --------------------------
	.section	.text._ZN7cutlass13device_kernelINS_4gemm6kernel13GemmUniversalIN4cute5tupleIJiiiiEEENS1_10collective13CollectiveMmaINS1_34MainloopSm90TmaGmmaWarpSpecializedILi37ENS5_IJNS4_1CILi1EEESB_SB_EEENS1_32KernelTmaWarpSpecializedPingpongEEENS5_IJNSA_ILi64EEENSA_ILi32EEESG_EEENS_6half_tENS5_IJlSB_lEEESI_SJ_NS4_8TiledMMAINS4_8MMA_AtomIJNS4_4SM904GMMA25MMA_64x32x16_F32F16F16_SSILNSN_5MajorE0ELSP_0ELNSN_7ScaleInE1ELSQ_1EEEEEENS4_6LayoutISC_NS5_IJNSA_ILi0EEESU_SU_EEEEENS5_IJNS4_10UnderscoreESX_SX_EEEEENS4_13SM90_TMA_LOADENS4_14ComposedLayoutINS4_7SwizzleILi2ELi4ELi3EEENS4_18smem_ptr_flag_bitsILi16EEENST_INS5_IJNSA_ILi8EEESG_EEENS5_IJSG_SB_EEEEEEEvNS4_8identityES10_S1A_vS1B_EENS_8epilogue10collective6detail29Sm90TmaWarpSpecializedAdapterINS1E_15DefaultEpilogueISI_SJ_SJ_NS1D_6thread17LinearCombinationISI_Li1EffLNS1I_9ScaleType4KindE0ELNS_15FloatRoundStyleE2ESI_EENS1_15EpilogueDefaultEEEEEvvEEEEvNT_6ParamsE,"ax",@progbits
	.align	128
.text._ZN7cutlass13device_kernelINS_4gemm6kernel13GemmUniversalIN4cute5tupleIJiiiiEEENS1_10collective13CollectiveMmaINS1_34MainloopSm90TmaGmmaWarpSpecializedILi37ENS5_IJNS4_1CILi1EEESB_SB_EEENS1_32KernelTmaWarpSpecializedPingpongEEENS5_IJNSA_ILi64EEENSA_ILi32EEESG_EEENS_6half_tENS5_IJlSB_lEEESI_SJ_NS4_8TiledMMAINS4_8MMA_AtomIJNS4_4SM904GMMA25MMA_64x32x16_F32F16F16_SSILNSN_5MajorE0ELSP_0ELNSN_7ScaleInE1ELSQ_1EEEEEENS4_6LayoutISC_NS5_IJNSA_ILi0EEESU_SU_EEEEENS5_IJNS4_10UnderscoreESX_SX_EEEEENS4_13SM90_TMA_LOADENS4_14ComposedLayoutINS4_7SwizzleILi2ELi4ELi3EEENS4_18smem_ptr_flag_bitsILi16EEENST_INS5_IJNSA_ILi8EEESG_EEENS5_IJSG_SB_EEEEEEEvNS4_8identityES10_S1A_vS1B_EENS_8epilogue10collective6detail29Sm90TmaWarpSpecializedAdapterINS1E_15DefaultEpilogueISI_SJ_SJ_NS1D_6thread17LinearCombinationISI_Li1EffLNS1I_9ScaleType4KindE0ELNS_15FloatRoundStyleE2ESI_EENS1_15EpilogueDefaultEEEEEvvEEEEvNT_6ParamsE:
        .type           _ZN7cutlass13device_kernelINS_4gemm6kernel13GemmUniversalIN4cute5tupleIJiiiiEEENS1_10collective13CollectiveMmaINS1_34MainloopSm90TmaGmmaWarpSpecializedILi37ENS5_IJNS4_1CILi1EEESB_SB_EEENS1_32KernelTmaWarpSpecializedPingpongEEENS5_IJNSA_ILi64EEENSA_ILi32EEESG_EEENS_6half_tENS5_IJlSB_lEEESI_SJ_NS4_8TiledMMAINS4_8MMA_AtomIJNS4_4SM904GMMA25MMA_64x32x16_F32F16F16_SSILNSN_5MajorE0ELSP_0ELNSN_7ScaleInE1ELSQ_1EEEEEENS4_6LayoutISC_NS5_IJNSA_ILi0EEESU_SU_EEEEENS5_IJNS4_10UnderscoreESX_SX_EEEEENS4_13SM90_TMA_LOADENS4_14ComposedLayoutINS4_7SwizzleILi2ELi4ELi3EEENS4_18smem_ptr_flag_bitsILi16EEENST_INS5_IJNSA_ILi8EEESG_EEENS5_IJSG_SB_EEEEEEEvNS4_8identityES10_S1A_vS1B_EENS_8epilogue10collective6detail29Sm90TmaWarpSpecializedAdapterINS1E_15DefaultEpilogueISI_SJ_SJ_NS1D_6thread17LinearCombinationISI_Li1EffLNS1I_9ScaleType4KindE0ELNS_15FloatRoundStyleE2ESI_EENS1_15EpilogueDefaultEEEEEvvEEEEvNT_6ParamsE,@function
        .size           _ZN7cutlass13device_kernelINS_4gemm6kernel13GemmUniversalIN4cute5tupleIJiiiiEEENS1_10collective13CollectiveMmaINS1_34MainloopSm90TmaGmmaWarpSpecializedILi37ENS5_IJNS4_1CILi1EEESB_SB_EEENS1_32KernelTmaWarpSpecializedPingpongEEENS5_IJNSA_ILi64EEENSA_ILi32EEESG_EEENS_6half_tENS5_IJlSB_lEEESI_SJ_NS4_8TiledMMAINS4_8MMA_AtomIJNS4_4SM904GMMA25MMA_64x32x16_F32F16F16_SSILNSN_5MajorE0ELSP_0ELNSN_7ScaleInE1ELSQ_1EEEEEENS4_6LayoutISC_NS5_IJNSA_ILi0EEESU_SU_EEEEENS5_IJNS4_10UnderscoreESX_SX_EEEEENS4_13SM90_TMA_LOADENS4_14ComposedLayoutINS4_7SwizzleILi2ELi4ELi3EEENS4_18smem_ptr_flag_bitsILi16EEENST_INS5_IJNSA_ILi8EEESG_EEENS5_IJSG_SB_EEEEEEEvNS4_8identityES10_S1A_vS1B_EENS_8epilogue10collective6detail29Sm90TmaWarpSpecializedAdapterINS1E_15DefaultEpilogueISI_SJ_SJ_NS1D_6thread17LinearCombinationISI_Li1EffLNS1I_9ScaleType4KindE0ELNS_15FloatRoundStyleE2ESI_EENS1_15EpilogueDefaultEEEEEvvEEEEvNT_6ParamsE,(.L_x_168 - _ZN7cutlass13device_kernelINS_4gemm6kernel13GemmUniversalIN4cute5tupleIJiiiiEEENS1_10collective13CollectiveMmaINS1_34MainloopSm90TmaGmmaWarpSpecializedILi37ENS5_IJNS4_1CILi1EEESB_SB_EEENS1_32KernelTmaWarpSpecializedPingpongEEENS5_IJNSA_ILi64EEENSA_ILi32EEESG_EEENS_6half_tENS5_IJlSB_lEEESI_SJ_NS4_8TiledMMAINS4_8MMA_AtomIJNS4_4SM904GMMA25MMA_64x32x16_F32F16F16_SSILNSN_5MajorE0ELSP_0ELNSN_7ScaleInE1ELSQ_1EEEEEENS4_6LayoutISC_NS5_IJNSA_ILi0EEESU_SU_EEEEENS5_IJNS4_10UnderscoreESX_SX_EEEEENS4_13SM90_TMA_LOADENS4_14ComposedLayoutINS4_7SwizzleILi2ELi4ELi3EEENS4_18smem_ptr_flag_bitsILi16EEENST_INS5_IJNSA_ILi8EEESG_EEENS5_IJSG_SB_EEEEEEEvNS4_8identityES10_S1A_vS1B_EENS_8epilogue10collective6detail29Sm90TmaWarpSpecializedAdapterINS1E_15DefaultEpilogueISI_SJ_SJ_NS1D_6thread17LinearCombinationISI_Li1EffLNS1I_9ScaleType4KindE0ELNS_15FloatRoundStyleE2ESI_EENS1_15EpilogueDefaultEEEEEvvEEEEvNT_6ParamsE)
        .other          _ZN7cutlass13device_kernelINS_4gemm6kernel13GemmUniversalIN4cute5tupleIJiiiiEEENS1_10collective13CollectiveMmaINS1_34MainloopSm90TmaGmmaWarpSpecializedILi37ENS5_IJNS4_1CILi1EEESB_SB_EEENS1_32KernelTmaWarpSpecializedPingpongEEENS5_IJNSA_ILi64EEENSA_ILi32EEESG_EEENS_6half_tENS5_IJlSB_lEEESI_SJ_NS4_8TiledMMAINS4_8MMA_AtomIJNS4_4SM904GMMA25MMA_64x32x16_F32F16F16_SSILNSN_5MajorE0ELSP_0ELNSN_7ScaleInE1ELSQ_1EEEEEENS4_6LayoutISC_NS5_IJNSA_ILi0EEESU_SU_EEEEENS5_IJNS4_10UnderscoreESX_SX_EEEEENS4_13SM90_TMA_LOADENS4_14ComposedLayoutINS4_7SwizzleILi2ELi4ELi3EEENS4_18smem_ptr_flag_bitsILi16EEENST_INS5_IJNSA_ILi8EEESG_EEENS5_IJSG_SB_EEEEEEEvNS4_8identityES10_S1A_vS1B_EENS_8epilogue10collective6detail29Sm90TmaWarpSpecializedAdapterINS1E_15DefaultEpilogueISI_SJ_SJ_NS1D_6thread17LinearCombinationISI_Li1EffLNS1I_9ScaleType4KindE0ELNS_15FloatRoundStyleE2ESI_EENS1_15EpilogueDefaultEEEEEvvEEEEvNT_6ParamsE,@"STO_CUDA_ENTRY STV_DEFAULT"
_ZN7cutlass13device_kernelINS_4gemm6kernel13GemmUniversalIN4cute5tupleIJiiiiEEENS1_10collective13CollectiveMmaINS1_34MainloopSm90TmaGmmaWarpSpecializedILi37ENS5_IJNS4_1CILi1EEESB_SB_EEENS1_32KernelTmaWarpSpecializedPingpongEEENS5_IJNSA_ILi64EEENSA_ILi32EEESG_EEENS_6half_tENS5_IJlSB_lEEESI_SJ_NS4_8TiledMMAINS4_8MMA_AtomIJNS4_4SM904GMMA25MMA_64x32x16_F32F16F16_SSILNSN_5MajorE0ELSP_0ELNSN_7ScaleInE1ELSQ_1EEEEEENS4_6LayoutISC_NS5_IJNSA_ILi0EEESU_SU_EEEEENS5_IJNS4_10UnderscoreESX_SX_EEEEENS4_13SM90_TMA_LOADENS4_14ComposedLayoutINS4_7SwizzleILi2ELi4ELi3EEENS4_18smem_ptr_flag_bitsILi16EEENST_INS5_IJNSA_ILi8EEESG_EEENS5_IJSG_SB_EEEEEEEvNS4_8identityES10_S1A_vS1B_EENS_8epilogue10collective6detail29Sm90TmaWarpSpecializedAdapterINS1E_15DefaultEpilogueISI_SJ_SJ_NS1D_6thread17LinearCombinationISI_Li1EffLNS1I_9ScaleType4KindE0ELNS_15FloatRoundStyleE2ESI_EENS1_15EpilogueDefaultEEEEEvvEEEEvNT_6ParamsE:
[----:B------:R-:W0:Y:S02]  /*0000*/  LDC R1, c[0x0][0x28] ;  /* 0x00000a00ff017b82 */ /* 0x000e240000000800 */
[----:B0-----:R-:W-:Y:S01]  /*0010*/  VIADD R1, R1, 0xfffffff8 ;  /* 0xfffffff801017836 */ /* 0x001fe20000000000 */
[----:B------:R-:W0:Y:S01]  /*0020*/  S2R R3, SR_TID.X ;  /* 0x0000000000037919 */ /* 0x000e220000002100 */
[----:B------:R-:W-:Y:S01]  /*0030*/  ELECT P0, URZ, PT ;  /* 0x00000000003f782f */ /* 0x000fe20003800000 */
[----:B------:R-:W-:Y:S01]  /*0040*/  BSSY B0, `(.L_x_0) ;  /* 0x000000f000007945 */ /* 0x000fe20003800000 */
[--C-:B0-----:R-:W-:Y:S02]  /*0050*/  SHF.R.U32.HI R0, RZ, 0x5, R3.reuse ;  /* 0x00000005ff007819 */ /* 0x101fe40000011603 */
[----:B------:R-:W-:-:S03]  /*0060*/  SHF.R.U32.HI R4, RZ, 0x7, R3 ;  /* 0x00000007ff047819 */ /* 0x000fc60000011603 */
[----:B------:R-:W0:Y:S04]  /*0070*/  SHFL.IDX PT, R2, R0, RZ, 0x1f ;  /* 0x00001fff00027589 */ /* 0x000e2800000e0000 */
[----:B------:R1:W2:Y:S01]  /*0080*/  SHFL.IDX PT, R8, R4, RZ, 0x1f ;  /* 0x00001fff04087589 */ /* 0x0002a200000e0000 */
[----:B0-----:R-:W-:-:S13]  /*0090*/  ISETP.NE.OR P0, PT, R2, RZ, !P0 ;  /* 0x000000ff0200720c */ /* 0x001fda0004705670 */
[----:B-12---:R-:W-:Y:S05]  /*00a0*/  @P0 BRA `(.L_x_1) ;  /* 0x0000000000200947 */ /* 0x006fea0003800000 */
[----:B------:R-:W-:Y:S02]  /*00b0*/  ULDC.64 UR4, c[0x0][0x198] ;  /* 0x0000660000047ab9 */ /* 0x000fe40000000a00 */
[----:B------:R-:W-:Y:S02]  /*00c0*/  UIADD3 UR6, UP0, UR4, 0xf0, URZ ;  /* 0x000000f004067890 */ /* 0x000fe4000ff1e03f */
[----:B------:R-:W-:Y:S02]  /*00d0*/  UIADD3 UR4, UP1, UR4, 0x1f0, URZ ;  /* 0x000001f004047890 */ /* 0x000fe4000ff3e03f */
[----:B------:R-:W-:Y:S02]  /*00e0*/  UIADD3.X UR7, URZ, UR5, URZ, UP0, !UPT ;  /* 0x000000053f077290 */ /* 0x000fe400087fe43f */
[----:B------:R-:W-:-:S07]  /*00f0*/  UIADD3.X UR5, URZ, UR5, URZ, UP1, !UPT ;  /* 0x000000053f057290 */ /* 0x000fce0008ffe43f */
[----:B------:R0:W-:Y:S02]  /*0100*/  UTMACCTL.PF [UR6] ;  /* 0x00000000060079b9 */ /* 0x0001e40008040000 */
[----:B------:R0:W-:Y:S02]  /*0110*/  UTMACCTL.PF [UR4] ;  /* 0x00000000040079b9 */ /* 0x0001e40008040000 */
[----:B0-----:R-:W-:Y:S01]  /*0120*/  NOP ;  /* 0x0000000000007918 */ /* 0x001fe20000000000 */
.L_x_1:
[----:B------:R-:W-:Y:S05]  /*0130*/  BSYNC B0 ;  /* 0x0000000000007941 */ /* 0x000fea0003800000 */
.L_x_0:
[----:B------:R-:W0:Y:S02]  /*0140*/  SHFL.IDX PT, R5, R0, RZ, 0x1f ;  /* 0x00001fff00057589 */ /* 0x000e2400000e0000 */
[----:B0-----:R-:W-:-:S13]  /*0150*/  ISETP.NE.AND P0, PT, R5, RZ, PT ;  /* 0x000000ff0500720c */ /* 0x001fda0003f05270 */
[----:B------:R-:W-:Y:S05]  /*0160*/  @P0 BRA `(.L_x_2) ;  /* 0x00000004006c0947 */ /* 0x000fea0003800000 */
[----:B------:R-:W-:Y:S01]  /*0170*/  ELECT P0, URZ, PT ;  /* 0x00000000003f782f */ /* 0x000fe20003800000 */
[----:B------:R-:W-:-:S12]  /*0180*/  BSSY B0, `(.L_x_2) ;  /* 0x0000059000007945 */ /* 0x000fd80003800000 */
[----:B------:R-:W-:Y:S05]  /*0190*/  @!P0 BRA `(.L_x_3) ;  /* 0x00000004005c8947 */ /* 0x000fea0003800000 */
[----:B------:R-:W0:Y:S01]  /*01a0*/  S2UR UR8, SR_CgaCtaId ;  /* 0x00000000000879c3 */ /* 0x000e220000008800 */
[----:B------:R-:W-:Y:S01]  /*01b0*/  UMOV UR4, 0x400 ;  /* 0x0000040000047882 */ /* 0x000fe20000000000 */
[----:B------:R-:W-:Y:S01]  /*01c0*/  UMOV UR5, 0x1 ;  /* 0x0000000100057882 */ /* 0x000fe20000000000 */
[----:B------:R-:W-:Y:S02]  /*01d0*/  UMOV UR6, 0x80 ;  /* 0x0000008000067882 */ /* 0x000fe40000000000 */
[----:B------:R-:W-:-:S04]  /*01e0*/  UIADD3 UR6, -UR6, 0x100000, URZ ;  /* 0x0010000006067890 */ /* 0x000fc8000fffe13f */
[----:B------:R-:W-:Y:S02]  /*01f0*/  USHF.L.U32 UR7, UR6, 0xb, URZ ;  /* 0x0000000b06077899 */ /* 0x000fe4000800063f */
[----:B------:R-:W-:Y:S02]  /*0200*/  USHF.L.U32 UR6, UR6, 0x1, URZ ;  /* 0x0000000106067899 */ /* 0x000fe4000800063f */
[----:B0-----:R-:W-:Y:S02]  /*0210*/  ULEA UR8, UR8, UR4, 0x18 ;  /* 0x0000000408087291 */ /* 0x001fe4000f8ec03f */
[----:B------:R-:W-:-:S04]  /*0220*/  UIADD3 UR4, -UR5, 0x100000, URZ ;  /* 0x0010000005047890 */ /* 0x000fc8000fffe13f */
[----:B------:R-:W-:Y:S02]  /*0230*/  USHF.L.U32 UR5, UR4, 0xb, URZ ;  /* 0x0000000b04057899 */ /* 0x000fe4000800063f */
[----:B------:R-:W-:Y:S01]  /*0240*/  USHF.L.U32 UR4, UR4, 0x1, URZ ;  /* 0x0000000104047899 */ /* 0x000fe2000800063f */
[----:B------:R-:W0:Y:S11]  /*0250*/  FENCE.VIEW.ASYNC.S ;  /* 0x00000000000073c6 */ /* 0x000e360000000000 */
[----:B0-----:R0:W1:Y:S01]  /*0260*/  SYNCS.EXCH.64 URZ, [UR8], UR4 ;  /* 0x00000004083f75b2 */ /* 0x0010620008000100 */
[----:B------:R0:W2:Y:S01]  /*0270*/  SYNCS.EXCH.64 URZ, [UR8+0x128], UR6 ;  /* 0x00012806083f75b2 */ /* 0x0000a20008000100 */
[----:B------:R0:W3:Y:S01]  /*0280*/  SYNCS.EXCH.64 URZ, [UR8+0x8], UR4 ;  /* 0x00000804083f75b2 */ /* 0x0000e20008000100 */
[----:B------:R0:W4:Y:S01]  /*0290*/  SYNCS.EXCH.64 URZ, [UR8+0x130], UR6 ;  /* 0x00013006083f75b2 */ /* 0x0001220008000100 */
[----:B------:R0:W0:Y:S01]  /*02a0*/  SYNCS.EXCH.64 URZ, [UR8+0x10], UR4 ;  /* 0x00001004083f75b2 */ /* 0x0000220008000100 */
        /* <DEDUP_REMOVED lines=69> */
[----:B-1234-:R-:W-:Y:S01]  /*0700*/  NOP ;  /* 0x0000000000007918 */ /* 0x01efe20000000000 */
.L_x_3:
[----:B0-----:R-:W-:Y:S05]  /*0710*/  BSYNC B0 ;  /* 0x0000000000007941 */ /* 0x001fea0003800000 */
.L_x_2:
[----:B------:R-:W0:Y:S01]  /*0720*/  SHFL.IDX PT, R6, R0, RZ, 0x1f ;  /* 0x00001fff00067589 */ /* 0x000e2200000e0000 */
[----:B------:R-:W-:Y:S01]  /*0730*/  ELECT P0, URZ, PT ;  /* 0x00000000003f782f */ /* 0x000fe20003800000 */
[----:B------:R-:W-:Y:S01]  /*0740*/  NOP ;  /* 0x0000000000007918 */ /* 0x000fe20000000000 */
[----:B------:R-:W-:Y:S01]  /*0750*/  ELECT P1, URZ, PT ;  /* 0x00000000003f782f */ /* 0x000fe20003820000 */
[----:B------:R1:W2:Y:S01]  /*0760*/  SHFL.IDX PT, R5, R0, RZ, 0x1f ;  /* 0x00001fff00057589 */ /* 0x0002a200000e0000 */
[----:B------:R-:W-:Y:S01]  /*0770*/  UMOV UR4, 0x20 ;  /* 0x0000002000047882 */ /* 0x000fe20000000000 */
[----:B------:R-:W-:Y:S01]  /*0780*/  UMOV UR11, 0x80 ;  /* 0x00000080000b7882 */ /* 0x000fe20000000000 */
[----:B------:R-:W-:Y:S01]  /*0790*/  NOP ;  /* 0x0000000000007918 */ /* 0x000fe20000000000 */
[----:B------:R-:W3:Y:S01]  /*07a0*/  SHFL.IDX PT, R4, R4, RZ, 0x1f ;  /* 0x00001fff04047589 */ /* 0x000ee200000e0000 */
[C---:B------:R-:W-:Y:S01]  /*07b0*/  VIADD R32, R8.reuse, 0xffffffff ;  /* 0xffffffff08207836 */ /* 0x040fe20000000000 */
[----:B------:R-:W-:Y:S01]  /*07c0*/  ULDC.64 UR36, c[0x0][0x208] ;  /* 0x0000820000247ab9 */ /* 0x000fe20000000a00 */
[----:B------:R-:W-:-:S02]  /*07d0*/  ISETP.NE.AND P2, PT, R8, RZ, PT ;  /* 0x000000ff0800720c */ /* 0x000fc40003f45270 */
[----:B-1----:R-:W-:Y:S02]  /*07e0*/  SHF.R.S32.HI R0, RZ, 0x1f, R3 ;  /* 0x0000001fff007819 */ /* 0x002fe40000011403 */
[----:B------:R-:W-:Y:S02]  /*07f0*/  ISETP.GE.U32.AND P3, PT, R32, 0x2, PT ;  /* 0x000000022000780c */ /* 0x000fe40003f66070 */
[----:B------:R-:W-:-:S04]  /*0800*/  LEA.HI R0, R0, R3, RZ, 0x7 ;  /* 0x0000000300007211 */ /* 0x000fc800078f38ff */
[----:B------:R-:W-:Y:S02]  /*0810*/  LOP3.LUT R0, R0, 0xffffff80, RZ, 0xc0, !PT ;  /* 0xffffff8000007812 */ /* 0x000fe400078ec0ff */
[----:B0-----:R-:W-:Y:S02]  /*0820*/  ISETP.NE.OR P0, PT, R6, RZ, !P0 ;  /* 0x000000ff0600720c */ /* 0x001fe40004705670 */
[----:B--2---:R-:W-:Y:S02]  /*0830*/  ISETP.NE.OR P1, PT, R5, RZ, !P1 ;  /* 0x000000ff0500720c */ /* 0x004fe40004f25670 */
[----:B------:R-:W-:Y:S02]  /*0840*/  SHF.R.S32.HI R5, RZ, 0x1f, R2 ;  /* 0x0000001fff057819 */ /* 0x000fe40000011402 */
[----:B---3--:R-:W-:Y:S01]  /*0850*/  R2UR UR43, R4 ;  /* 0x00000000042b72ca */ /* 0x008fe200000e0000 */
[----:B------:R-:W-:Y:S01]  /*0860*/  IMAD.IADD R4, R3, 0x1, -R0 ;  /* 0x0000000103047824 */ /* 0x000fe200078e0a00 */
[----:B------:R-:W-:-:S05]  /*0870*/  LEA.HI R5, R5, R2, RZ, 0x2 ;  /* 0x0000000205057211 */ /* 0x000fca00078f10ff */
[----:B------:R-:W-:Y:S01]  /*0880*/  VOTEU.ALL UP0, P0 ;  /* 0x00000000003f7886 */ /* 0x000fe20000000000 */
[----:B------:R-:W-:Y:S01]  /*0890*/  LOP3.LUT R5, R5, 0xfffffffc, RZ, 0xc0, !PT ;  /* 0xfffffffc05057812 */ /* 0x000fe200078ec0ff */
[----:B------:R-:W-:-:S03]  /*08a0*/  VOTEU.ALL UP1, P1 ;  /* 0x00000000003f7886 */ /* 0x000fc60000820000 */
[----:B------:R-:W0:Y:S01]  /*08b0*/  @!UP0 S2UR UR7, SR_CgaCtaId ;  /* 0x00000000000789c3 */ /* 0x000e220000008800 */
[----:B------:R-:W-:Y:S01]  /*08c0*/  @!UP0 UMOV UR6, 0x400 ;  /* 0x0000040000068882 */ /* 0x000fe20000000000 */
[----:B------:R-:W-:-:S04]  /*08d0*/  @!UP0 UIADD3 UR4, -UR4, 0x100000, URZ ;  /* 0x0010000004048890 */ /* 0x000fc8000fffe13f */
[----:B------:R-:W-:Y:S02]  /*08e0*/  @!UP0 USHF.L.U32 UR5, UR4, 0xb, URZ ;  /* 0x0000000b04058899 */ /* 0x000fe4000800063f */
[----:B------:R-:W-:Y:S01]  /*08f0*/  @!UP0 USHF.L.U32 UR4, UR4, 0x1, URZ ;  /* 0x0000000104048899 */ /* 0x000fe2000800063f */
[----:B------:R-:W-:Y:S01]  /*0900*/  IMAD.IADD R5, R2, 0x1, -R5 ;  /* 0x0000000102057824 */ /* 0x000fe200078e0a05 */
[----:B------:R-:W-:Y:S01]  /*0910*/  @!UP1 UMOV UR9, 0x400 ;  /* 0x0000040000099882 */ /* 0x000fe20000000000 */
[----:B------:R-:W-:Y:S01]  /*0920*/  VOTEU.ALL UP2, P1 ;  /* 0x00000000003f7886 */ /* 0x000fe20000840000 */
[----:B------:R-:W-:Y:S01]  /*0930*/  VOTEU.ALL UP3, P1 ;  /* 0x00000000003f7886 */ /* 0x000fe20000860000 */
[----:B------:R-:W-:Y:S01]  /*0940*/  VOTEU.ALL UP4, P1 ;  /* 0x00000000003f7886 */ /* 0x000fe20000880000 */
[----:B------:R-:W1:Y:S01]  /*0950*/  @!UP1 S2UR UR10, SR_CgaCtaId ;  /* 0x00000000000a99c3 */ /* 0x000e620000008800 */
[----:B------:R-:W-:Y:S01]  /*0960*/  VOTEU.ALL UP5, P1 ;  /* 0x00000000003f7886 */ /* 0x000fe200008a0000 */
[----:B0-----:R-:W-:-:S02]  /*0970*/  @!UP0 ULEA UR8, UR7, UR6, 0x18 ;  /* 0x0000000607088291 */ /* 0x001fc4000f8ec03f */
[----:B------:R-:W-:-:S04]  /*0980*/  @!UP1 UIADD3 UR6, -UR11, 0x100000, URZ ;  /* 0x001000000b069890 */ /* 0x000fc8000fffe13f */
[----:B------:R-:W-:Y:S02]  /*0990*/  @!UP1 USHF.L.U32 UR7, UR6, 0xb, URZ ;  /* 0x0000000b06079899 */ /* 0x000fe4000800063f */
[----:B------:R-:W-:Y:S01]  /*09a0*/  @!UP1 USHF.L.U32 UR6, UR6, 0x1, URZ ;  /* 0x0000000106069899 */ /* 0x000fe2000800063f */
[----:B------:R-:W-:Y:S01]  /*09b0*/  VOTEU.ALL UP0, P0 ;  /* 0x00000000003f7886 */ /* 0x000fe20000000000 */
[----:B-1----:R-:W-:Y:S01]  /*09c0*/  @!UP1 ULEA UR9, UR10, UR9, 0x18 ;  /* 0x000000090a099291 */ /* 0x002fe2000f8ec03f */
[----:B------:R-:W-:Y:S02]  /*09d0*/  VOTEU.ALL UP1, P0 ;  /* 0x00000000003f7886 */ /* 0x000fe40000020000 */
[----:B------:R-:W-:Y:S01]  /*09e0*/  ULDC.64 UR10, c[0x0][0x598] ;  /* 0x00016600000a7ab9 */ /* 0x000fe20000000a00 */
[----:B------:R-:W-:Y:S01]  /*09f0*/  ISETP.NE.AND P0, PT, R5, 0x3, PT ;  /* 0x000000030500780c */ /* 0x000fe20003f05270 */
[----:B------:R-:W0:Y:S02]  /*0a00*/  FENCE.VIEW.ASYNC.S ;  /* 0x00000000000073c6 */ /* 0x000e240000000000 */
[----:B0-----:R0:W1:Y:S01]  /*0a10*/  @!UP0 SYNCS.EXCH.64 URZ, [UR8+0x280], UR4 ;  /* 0x00028004083f85b2 */ /* 0x0010620008000100 */
[----:B------:R-:W-:-:S02]  /*0a20*/  ISETP.NE.U32.AND P1, PT, RZ, UR10, PT ;  /* 0x0000000aff007c0c */ /* 0x000fc4000bf25070 */
[----:B------:R-:W-:Y:S02]  /*0a30*/  ISETP.EQ.OR P0, PT, R5, RZ, !P0 ;  /* 0x000000ff0500720c */ /* 0x000fe40004702670 */
[----:B------:R-:W-:Y:S02]  /*0a40*/  ISETP.NE.AND.EX P1, PT, RZ, UR11, PT, P1 ;  /* 0x0000000bff007c0c */ /* 0x000fe4000bf25310 */
[----:B------:R-:W-:-:S04]  /*0a50*/  ISETP.EQ.AND P0, PT, R8, RZ, P0 ;  /* 0x000000ff0800720c */ /* 0x000fc80000702270 */
[----:B------:R-:W-:-:S04]  /*0a60*/  SEL R16, RZ, 0x1, !P0 ;  /* 0x00000001ff107807 */ /* 0x000fc80004000000 */
[----:B------:R-:W-:Y:S01]  /*0a70*/  SEL R16, R16, 0x2, P3 ;  /* 0x0000000210107807 */ /* 0x000fe20001800000 */
[----:B------:R0:W1:Y:S01]  /*0a80*/  @!UP1 SYNCS.EXCH.64 URZ, [UR8+0x288], UR4 ;  /* 0x00028804083f95b2 */ /* 0x0000620008000100 */
[----:B------:R-:W-:Y:S01]  /*0a90*/  NOP ;  /* 0x0000000000007918 */ /* 0x000fe20000000000 */
[----:B------:R0:W1:Y:S01]  /*0aa0*/  @!UP2 SYNCS.EXCH.64 URZ, [UR9+0x260], UR6 ;  /* 0x00026006093fa5b2 */ /* 0x0000620008000100 */
[----:B------:R0:W1:Y:S01]  /*0ab0*/  @!UP3 SYNCS.EXCH.64 URZ, [UR9+0x268], UR6 ;  /* 0x00026806093fb5b2 */ /* 0x0000620008000100 */
[----:B------:R0:W1:Y:S01]  /*0ac0*/  @!UP4 SYNCS.EXCH.64 URZ, [UR9+0x270], UR6 ;  /* 0x00027006093fc5b2 */ /* 0x0000620008000100 */
[----:B------:R0:W1:Y:S01]  /*0ad0*/  @!UP5 SYNCS.EXCH.64 URZ, [UR9+0x278], UR6 ;  /* 0x00027806093fd5b2 */ /* 0x0000620008000100 */
[----:B------:R-:W-:Y:S01]  /*0ae0*/  NOP ;  /* 0x0000000000007918 */ /* 0x000fe20000000000 */
[----:B-1----:R-:W-:Y:S06]  /*0af0*/  BAR.SYNC.DEFER_BLOCKING 0x0 ;  /* 0x0000000000007b1d */ /* 0x002fec0000010000 */
[----:B0-----:R-:W-:Y:S05]  /*0b00*/  @!P1 BRA `(.L_x_4) ;  /* 0x00000000001c9947 */ /* 0x001fea0003800000 */
[----:B------:R-:W0:Y:S02]  /*0b10*/  LDC.64 R6, c[0x0][0x598] ;  /* 0x00016600ff067b82 */ /* 0x000e240000000a00 */
[----:B0-----:R-:W2:Y:S02]  /*0b20*/  LDG.E.64 R6, desc[UR36][R6.64] ;  /* 0x0000002406067981 */ /* 0x001ea4000c1e1b00 */
[----:B--2---:R-:W-:-:S04]  /*0b30*/  ISETP.NE.U32.AND P0, PT, R6, RZ, PT ;  /* 0x000000ff0600720c */ /* 0x004fc80003f05070 */
[----:B------:R-:W-:-:S13]  /*0b40*/  ISETP.NE.AND.EX P0, PT, R7, RZ, PT, P0 ;  /* 0x000000ff0700720c */ /* 0x000fda0003f05300 */
[----:B------:R-:W-:Y:S05]  /*0b50*/  @!P0 BRA `(.L_x_4) ;  /* 0x0000000000088947 */ /* 0x000fea0003800000 */
[----:B------:R1:W5:Y:S01]  /*0b60*/  LD.E R40, desc[UR36][R6.64] ;  /* 0x0000002406287980 */ /* 0x000362000c101900 */
[----:B------:R-:W-:Y:S05]  /*0b70*/  BRA `(.L_x_5) ;  /* 0x0000000000247947 */ /* 0x000fea0003800000 */
.L_x_4:
[----:B------:R-:W-:Y:S02]  /*0b80*/  ULDC.64 UR4, c[0x0][0x588] ;  /* 0x0001620000047ab9 */ /* 0x000fe40000000a00 */
[----:B------:R-:W-:-:S04]  /*0b90*/  ISETP.NE.U32.AND P0, PT, RZ, UR4, PT ;  /* 0x00000004ff007c0c */ /* 0x000fc8000bf05070 */
[----:B------:R-:W-:-:S13]  /*0ba0*/  ISETP.NE.AND.EX P0, PT, RZ, UR5, PT, P0 ;  /* 0x00000005ff007c0c */ /* 0x000fda000bf05300 */
[----:B------:R-:W-:Y:S05]  /*0bb0*/  @!P0 BRA `(.L_x_6) ;  /* 0x00000000000c8947 */ /* 0x000fea0003800000 */
[----:B------:R-:W0:Y:S02]  /*0bc0*/  LDC.64 R40, c[0x0][0x588] ;  /* 0x00016200ff287b82 */ /* 0x000e240000000a00 */
[----:B0-----:R0:W5:Y:S01]  /*0bd0*/  LDG.E R40, desc[UR36][R40.64] ;  /* 0x0000002428287981 */ /* 0x001162000c1e1900 */
[----:B------:R-:W-:Y:S05]  /*0be0*/  BRA `(.L_x_5) ;  /* 0x0000000000087947 */ /* 0x000fea0003800000 */
.L_x_6:
[----:B------:R-:W-:Y:S02]  /*0bf0*/  ULDC UR4, c[0x0][0x580] ;  /* 0x0001600000047ab9 */ /* 0x000fe40000000800 */
[----:B------:R-:W-:-:S07]  /*0c00*/  IMAD.U32 R40, RZ, RZ, UR4 ;  /* 0x00000004ff287e24 */ /* 0x000fce000f8e00ff */
.L_x_5:
[----:B------:R-:W-:Y:S02]  /*0c10*/  ULDC.64 UR4, c[0x0][0x5a0] ;  /* 0x0001680000047ab9 */ /* 0x000fe40000000a00 */
[----:B------:R-:W-:-:S04]  /*0c20*/  ISETP.NE.U32.AND P0, PT, RZ, UR4, PT ;  /* 0x00000004ff007c0c */ /* 0x000fc8000bf05070 */
[----:B------:R-:W-:-:S13]  /*0c30*/  ISETP.NE.AND.EX P0, PT, RZ, UR5, PT, P0 ;  /* 0x00000005ff007c0c */ /* 0x000fda000bf05300 */
[----:B------:R-:W-:Y:S05]  /*0c40*/  @!P0 BRA `(.L_x_7) ;  /* 0x00000000001c8947 */ /* 0x000fea0003800000 */
[----:B-1----:R-:W1:Y:S02]  /*0c50*/  LDC.64 R6, c[0x0][0x5a0] ;  /* 0x00016800ff067b82 */ /* 0x002e640000000a00 */
[----:B-1----:R-:W2:Y:S02]  /*0c60*/  LDG.E.64 R6, desc[UR36][R6.64] ;  /* 0x0000002406067981 */ /* 0x002ea4000c1e1b00 */
[----:B--2---:R-:W-:-:S04]  /*0c70*/  ISETP.NE.U32.AND P0, PT, R6, RZ, PT ;  /* 0x000000ff0600720c */ /* 0x004fc80003f05070 */
[----:B------:R-:W-:-:S13]  /*0c80*/  ISETP.NE.AND.EX P0, PT, R7, RZ, PT, P0 ;  /* 0x000000ff0700720c */ /* 0x000fda0003f05300 */
[----:B------:R-:W-:Y:S05]  /*0c90*/  @!P0 BRA `(.L_x_7) ;  /* 0x0000000000088947 */ /* 0x000fea0003800000 */
[----:B0-----:R2:W5:Y:S01]  /*0ca0*/  LD.E R41, desc[UR36][R6.64] ;  /* 0x0000002406297980 */ /* 0x001562000c101900 */
[----:B------:R-:W-:Y:S05]  /*0cb0*/  BRA `(.L_x_8) ;  /* 0x0000000000247947 */ /* 0x000fea0003800000 */
.L_x_7:
[----:B------:R-:W-:Y:S02]  /*0cc0*/  ULDC.64 UR4, c[0x0][0x590] ;  /* 0x0001640000047ab9 */ /* 0x000fe40000000a00 */
[----:B------:R-:W-:-:S04]  /*0cd0*/  ISETP.NE.U32.AND P0, PT, RZ, UR4, PT ;  /* 0x00000004ff007c0c */ /* 0x000fc8000bf05070 */
[----:B------:R-:W-:-:S13]  /*0ce0*/  ISETP.NE.AND.EX P0, PT, RZ, UR5, PT, P0 ;  /* 0x00000005ff007c0c */ /* 0x000fda000bf05300 */
[----:B------:R-:W-:Y:S05]  /*0cf0*/  @!P0 BRA `(.L_x_9) ;  /* 0x00000000000c8947 */ /* 0x000fea0003800000 */
[----:B-1----:R-:W0:Y:S02]  /*0d00*/  LDC.64 R6, c[0x0][0x590] ;  /* 0x00016400ff067b82 */ /* 0x002e240000000a00 */
[----:B0-----:R0:W5:Y:S01]  /*0d10*/  LDG.E R41, desc[UR36][R6.64] ;  /* 0x0000002406297981 */ /* 0x001162000c1e1900 */
[----:B------:R-:W-:Y:S05]  /*0d20*/  BRA `(.L_x_8) ;  /* 0x0000000000087947 */ /* 0x000fea0003800000 */
.L_x_9:
[----:B------:R-:W-:Y:S02]  /*0d30*/  ULDC UR4, c[0x0][0x584] ;  /* 0x0001610000047ab9 */ /* 0x000fe40000000800 */
[----:B0-----:R-:W-:-:S07]  /*0d40*/  IMAD.U32 R41, RZ, RZ, UR4 ;  /* 0x00000004ff297e24 */ /* 0x001fce000f8e00ff */
.L_x_8:
[----:B------:R-:W3:Y:S01]  /*0d50*/  LDC R23, c[0x0][0x65c] ;  /* 0x00019700ff177b82 */ /* 0x000ee20000000800 */
[----:B------:R-:W4:Y:S01]  /*0d60*/  S2R R20, SR_CTAID.Y ;  /* 0x0000000000147919 */ /* 0x000f220000002600 */
[----:B------:R-:W-:Y:S01]  /*0d70*/  ISETP.NE.AND P0, PT, R8, 0x2, PT ;  /* 0x000000020800780c */ /* 0x000fe20003f05270 */
[----:B------:R-:W-:Y:S01]  /*0d80*/  ULDC UR6, c[0x0][0x28c] ;  /* 0x0000a30000067ab9 */ /* 0x000fe20000000800 */
[----:B------:R-:W-:Y:S01]  /*0d90*/  UMOV UR38, URZ ;  /* 0x0000003f00267c82 */ /* 0x000fe20008000000 */
[----:B012---:R-:W0:Y:S01]  /*0da0*/  S2R R6, SR_CTAID.X ;  /* 0x0000000000067919 */ /* 0x007e220000002500 */
[----:B------:R-:W-:Y:S01]  /*0db0*/  UIADD3 UR6, UR6, 0x1f, URZ ;  /* 0x0000001f06067890 */ /* 0x000fe2000fffe03f */
[----:B------:R-:W-:Y:S01]  /*0dc0*/  UMOV UR39, URZ ;  /* 0x0000003f00277c82 */ /* 0x000fe20008000000 */
[----:B------:R-:W-:Y:S02]  /*0dd0*/  ULDC.64 UR8, c[0x0][0x650] ;  /* 0x0001940000087ab9 */ /* 0x000fe40000000a00 */
[----:B------:R-:W-:-:S04]  /*0de0*/  USHF.R.S32.HI UR7, URZ, 0x1f, UR6 ;  /* 0x0000001f3f077899 */ /* 0x000fc80008011406 */
[----:B------:R-:W-:-:S04]  /*0df0*/  ULEA.HI UR7, UR7, UR6, URZ, 0x5 ;  /* 0x0000000607077291 */ /* 0x000fc8000f8f283f */
[----:B------:R-:W-:Y:S01]  /*0e00*/  USHF.R.S32.HI UR40, URZ, 0x5, UR7 ;  /* 0x000000053f287899 */ /* 0x000fe20008011407 */
[----:B---3--:R-:W-:-:S13]  /*0e10*/  ISETP.NE.AND P1, PT, R23, 0x1, PT ;  /* 0x000000011700780c */ /* 0x008fda0003f25270 */
[----:B------:R-:W0:Y:S01]  /*0e20*/  @P1 LDC R19, c[0x0][0x10] ;  /* 0x00000400ff131b82 */ /* 0x000e220000000800 */
[----:B----4-:R-:W-:Y:S02]  /*0e30*/  @P1 IMAD.MOV.U32 R8, RZ, RZ, R20 ;  /* 0x000000ffff081224 */ /* 0x010fe400078e0014 */
[----:B------:R-:W-:Y:S02]  /*0e40*/  @P1 IMAD.MOV.U32 R9, RZ, RZ, RZ ;  /* 0x000000ffff091224 */ /* 0x000fe400078e00ff */
[----:B------:R-:W-:-:S03]  /*0e50*/  @P1 IMAD.MOV.U32 R7, RZ, RZ, RZ ;  /* 0x000000ffff071224 */ /* 0x000fc600078e00ff */
[----:B------:R-:W1:Y:S01]  /*0e60*/  @!P1 LDC R11, c[0x0][0xc] ;  /* 0x00000300ff0b9b82 */ /* 0x000e620000000800 */
[----:B------:R-:W-:Y:S01]  /*0e70*/  ULDC UR4, c[0x0][0xc] ;  /* 0x0000030000047ab9 */ /* 0x000fe20000000800 */
[----:B------:R-:W-:Y:S02]  /*0e80*/  ULDC UR5, c[0x0][0x10] ;  /* 0x0000040000057ab9 */ /* 0x000fe40000000800 */
[----:B------:R-:W-:-:S04]  /*0e90*/  UIMAD.WIDE.U32 UR4, UR4, UR5, URZ ;  /* 0x00000005040472a5 */ /* 0x000fc8000f8e003f */
[----:B------:R-:W2:Y:S01]  /*0ea0*/  LDC R0, c[0x0][0x14] ;  /* 0x00000500ff007b82 */ /* 0x000ea20000000800 */
[----:B0-----:R-:W-:-:S04]  /*0eb0*/  @P1 IMAD.WIDE.U32 R18, R6, R19, R8 ;  /* 0x0000001306121225 */ /* 0x001fc800078e0008 */
[----:B------:R-:W-:Y:S02]  /*0ec0*/  @P1 IMAD.IADD R2, R19, 0x1, R7 ;  /* 0x0000000113021824 */ /* 0x000fe400078e0207 */
[----:B------:R-:W-:Y:S02]  /*0ed0*/  IMAD.MOV.U32 R7, RZ, RZ, RZ ;  /* 0x000000ffff077224 */ /* 0x000fe400078e00ff */
[----:B-1----:R-:W-:-:S04]  /*0ee0*/  @!P1 IMAD.WIDE.U32 R8, R11, R20, R6 ;  /* 0x000000140b089225 */ /* 0x002fc800078e0006 */
[----:B------:R-:W-:Y:S02]  /*0ef0*/  @!P1 IMAD.MOV.U32 R18, RZ, RZ, R8 ;  /* 0x000000ffff129224 */ /* 0x000fe400078e0008 */
[----:B--2---:R-:W-:-:S04]  /*0f00*/  IMAD.WIDE.U32 R12, R0, UR4, RZ ;  /* 0x00000004000c7c25 */ /* 0x004fc8000f8e00ff */
[----:B------:R-:W-:Y:S01]  /*0f10*/  IMAD R10, R0, UR5, RZ ;  /* 0x00000005000a7c24 */ /* 0x000fe2000f8e02ff */
[----:B------:R0:W-:Y:S01]  /*0f20*/  STL.64 [R1], R12 ;  /* 0x0000000c01007387 */ /* 0x0001e20000100a00 */
[----:B------:R-:W-:Y:S02]  /*0f30*/  @!P1 IMAD.MOV.U32 R2, RZ, RZ, R9 ;  /* 0x000000ffff029224 */ /* 0x000fe400078e0009 */
[----:B------:R-:W-:Y:S01]  /*0f40*/  IMAD.IADD R10, R13, 0x1, R10 ;  /* 0x000000010d0a7824 */ /* 0x000fe200078e020a */
[----:B------:R-:W-:Y:S06]  /*0f50*/  @P0 BRA `(.L_x_10) ;  /* 0x0000000000280947 */ /* 0x000fec0003800000 */
[----:B------:R-:W-:Y:S01]  /*0f60*/  UIMAD.WIDE.U32 UR4, UR40, -0x45306eb3, URZ ;  /* 0xbacf914d280478a5 */ /* 0x000fe2000f8e003f */
[----:B------:R-:W-:Y:S01]  /*0f70*/  IADD3 R18, P0, R18, R12, RZ ;  /* 0x0000000c12127210 */ /* 0x000fe20007f1e0ff */
[----:B------:R-:W-:Y:S02]  /*0f80*/  UISETP.GE.U32.AND UP0, UPT, UR40, 0x25, UPT ;  /* 0x000000252800788c */ /* 0x000fe4000bf06070 */
[----:B------:R-:W-:Y:S02]  /*0f90*/  UIADD3 UR4, -UR5, UR40, URZ ;  /* 0x0000002805047290 */ /* 0x000fe4000fffe13f */
[----:B------:R-:W-:Y:S01]  /*0fa0*/  IMAD.X R2, R10, 0x1, R2, P0 ;  /* 0x000000010a027824 */ /* 0x000fe200000e0602 */
[----:B------:R-:W-:Y:S01]  /*0fb0*/  UMOV UR39, URZ ;  /* 0x0000003f00277c82 */ /* 0x000fe20008000000 */
[----:B------:R-:W-:-:S04]  /*0fc0*/  ULEA.HI UR4, UR4, UR5, URZ, 0x1f ;  /* 0x0000000504047291 */ /* 0x000fc8000f8ff83f */
[----:B------:R-:W-:-:S04]  /*0fd0*/  USHF.R.U32.HI UR4, URZ, 0x5, UR4 ;  /* 0x000000053f047899 */ /* 0x000fc80008011604 */
[----:B------:R-:W-:Y:S02]  /*0fe0*/  @UP0 ULOP3.LUT UR39, UR4, 0x1, URZ, 0xc0, !UPT ;  /* 0x0000000104270892 */ /* 0x000fe4000f8ec03f */
[----:B------:R-:W-:-:S12]  /*0ff0*/  UIMAD UR38, UR4, -0x25, UR40 ;  /* 0xffffffdb042678a4 */ /* 0x000fd8000f8e0228 */
.L_x_10:
[----:B------:R-:W-:Y:S01]  /*1000*/  ISETP.GE.U32.AND P0, PT, R18, UR8, PT ;  /* 0x0000000812007c0c */ /* 0x000fe2000bf06070 */
[----:B------:R-:W-:Y:S01]  /*1010*/  IMAD.MOV.U32 R19, RZ, RZ, -0x1 ;  /* 0xffffffffff137424 */ /* 0x000fe200078e00ff */
[----:B------:R-:W-:Y:S01]  /*1020*/  PRMT R0, RZ, 0x7610, R0 ;  /* 0x00007610ff007816 */ /* 0x000fe20000000000 */
[----:B------:R-:W-:Y:S01]  /*1030*/  IMAD.MOV.U32 R22, RZ, RZ, -0x1 ;  /* 0xffffffffff167424 */ /* 0x000fe200078e00ff */
[----:B------:R-:W-:Y:S01]  /*1040*/  ISETP.GE.U32.AND.EX P0, PT, R2, UR9, PT, P0 ;  /* 0x0000000902007c0c */ /* 0x000fe2000bf06100 */
[----:B------:R-:W-:-:S12]  /*1050*/  IMAD.MOV.U32 R17, RZ, RZ, -0x1 ;  /* 0xffffffffff117424 */ /* 0x000fd800078e00ff */
[----:B------:R-:W-:Y:S05]  /*1060*/  @P0 BRA `(.L_x_11) ;  /* 0x00000004005c0947 */ /* 0x000fea0003800000 */
[----:B------:R-:W1:Y:S01]  /*1070*/  LDC.64 R24, c[0x0][0x628] ;  /* 0x00018a00ff187b82 */ /* 0x000e620000000a00 */
[----:B------:R-:W-:Y:S02]  /*1080*/  IMAD.MOV.U32 R8, RZ, RZ, R18 ;  /* 0x000000ffff087224 */ /* 0x000fe400078e0012 */
[----:B------:R-:W-:-:S05]  /*1090*/  IMAD.MOV.U32 R9, RZ, RZ, R2 ;  /* 0x000000ffff097224 */ /* 0x000fca00078e0002 */
[----:B------:R-:W2:Y:S08]  /*10a0*/  LDC R0, c[0x0][0x630] ;  /* 0x00018c00ff007b82 */ /* 0x000eb00000000800 */
[----:B------:R-:W3:Y:S01]  /*10b0*/  LDC.64 R26, c[0x0][0x620] ;  /* 0x00018800ff1a7b82 */ /* 0x000ee20000000a00 */
[----:B-1----:R-:W-:-:S04]  /*10c0*/  ISETP.NE.U32.AND P0, PT, R24, RZ, PT ;  /* 0x000000ff1800720c */ /* 0x002fc80003f05070 */
[----:B------:R-:W-:-:S13]  /*10d0*/  ISETP.NE.AND.EX P0, PT, R25, RZ, PT, P0 ;  /* 0x000000ff1900720c */ /* 0x000fda0003f05300 */
[----:B--23--:R-:W-:Y:S05]  /*10e0*/  @!P0 BRA `(.L_x_12) ;  /* 0x0000000000288947 */ /* 0x00cfea0003800000 */
[----:B------:R-:W1:Y:S02]  /*10f0*/  LDC R11, c[0x0][0x634] ;  /* 0x00018d00ff0b7b82 */ /* 0x000e640000000800 */
[----:B-1----:R-:W-:-:S05]  /*1100*/  IADD3 R11, P0, R18, R11, RZ ;  /* 0x0000000b120b7210 */ /* 0x002fca0007f1e0ff */
[----:B------:R-:W-:-:S04]  /*1110*/  IMAD.X R17, RZ, RZ, R2, P0 ;  /* 0x000000ffff117224 */ /* 0x000fc800000e0602 */
[----:B------:R-:W-:-:S04]  /*1120*/  IMAD.WIDE.U32 R8, R17, R24, RZ ;  /* 0x0000001811087225 */ /* 0x000fc800078e00ff */
[----:B0-----:R-:W-:-:S04]  /*1130*/  IMAD.WIDE.U32 R12, P0, R11, R25, R8 ;  /* 0x000000190b0c7225 */ /* 0x001fc80007800008 */
[----:B------:R-:W-:-:S04]  /*1140*/  IMAD.WIDE.U32 R8, R11, R24, RZ ;  /* 0x000000180b087225 */ /* 0x000fc800078e00ff */
[----:B------:R-:W-:Y:S01]  /*1150*/  IMAD.X R15, RZ, RZ, RZ, P0 ;  /* 0x000000ffff0f7224 */ /* 0x000fe200000e06ff */
[----:B------:R-:W-:Y:S01]  /*1160*/  IADD3 RZ, P0, R9, R12, RZ ;  /* 0x0000000c09ff7210 */ /* 0x000fe20007f1e0ff */
[----:B------:R-:W-:-:S04]  /*1170*/  IMAD.MOV.U32 R14, RZ, RZ, R13 ;  /* 0x000000ffff0e7224 */ /* 0x000fc800078e000d */
[----:B------:R-:W-:-:S08]  /*1180*/  IMAD.WIDE.U32.X R8, R17, R25, R14, P0 ;  /* 0x0000001911087225 */ /* 0x000fd000000e040e */
.L_x_12:
[-CC-:B------:R-:W-:Y:S01]  /*1190*/  SHF.R.U64 R30, R8, R0.reuse, R9.reuse ;  /* 0x00000000081e7219 */ /* 0x180fe20000001209 */
[----:B------:R-:W1:Y:S01]  /*11a0*/  LDC R14, c[0x0][0x618] ;  /* 0x00018600ff0e7b82 */ /* 0x000e620000000800 */
[----:B------:R-:W-:Y:S01]  /*11b0*/  SHF.R.U32.HI R7, RZ, R0, R9 ;  /* 0x00000000ff077219 */ /* 0x000fe20000011609 */
[----:B------:R-:W-:Y:S01]  /*11c0*/  ULDC UR4, c[0x0][0x150] ;  /* 0x0000540000047ab9 */ /* 0x000fe20000000800 */
[----:B------:R-:W-:Y:S01]  /*11d0*/  IADD3 R11, P0, RZ, -R30, RZ ;  /* 0x8000001eff0b7210 */ /* 0x000fe20007f1e0ff */
[----:B------:R-:W-:Y:S01]  /*11e0*/  IMAD.MOV.U32 R19, RZ, RZ, R2 ;  /* 0x000000ffff137224 */ /* 0x000fe200078e0002 */
[----:B------:R-:W-:-:S03]  /*11f0*/  I2FP.F32.U32 R0, R6 ;  /* 0x0000000600007245 */ /* 0x000fc60000201000 */
[----:B------:R-:W2:Y:S01]  /*1200*/  LDC.64 R28, c[0x0][0x640] ;  /* 0x00019000ff1c7b82 */ /* 0x000ea20000000a00 */
[----:B0-----:R-:W-:Y:S02]  /*1210*/  IMAD.X R13, RZ, RZ, ~R7, P0 ;  /* 0x000000ffff0d7224 */ /* 0x001fe400000e0e07 */
[----:B------:R-:W-:Y:S01]  /*1220*/  FMUL R0, R0, UR4 ;  /* 0x0000000400007c20 */ /* 0x000fe20008400000 */
[----:B------:R-:W-:Y:S01]  /*1230*/  IMAD.WIDE.U32 R8, R11, R26, R18 ;  /* 0x0000001a0b087225 */ /* 0x000fe200078e0012 */
[----:B------:R-:W-:-:S03]  /*1240*/  ULDC UR4, c[0x0][0x154] ;  /* 0x0000550000047ab9 */ /* 0x000fc60000000800 */
[----:B------:R-:W-:Y:S01]  /*1250*/  IMAD R12, R13, R26, RZ ;  /* 0x0000001a0d0c7224 */ /* 0x000fe200078e02ff */
[----:B------:R-:W0:Y:S01]  /*1260*/  LDC R7, c[0x0][0x144] ;  /* 0x00005100ff077b82 */ /* 0x000e220000000800 */
[----:B------:R-:W3:Y:S02]  /*1270*/  F2I.U32.TRUNC.NTZ R0, R0 ;  /* 0x0000000000007305 */ /* 0x000ee4000020f000 */
[----:B------:R-:W-:-:S04]  /*1280*/  IMAD R11, R11, R27, R12 ;  /* 0x0000001b0b0b7224 */ /* 0x000fc800078e020c */
[----:B------:R-:W-:Y:S01]  /*1290*/  IMAD.IADD R9, R9, 0x1, R11 ;  /* 0x0000000109097824 */ /* 0x000fe200078e020b */
[----:B------:R-:W4:Y:S04]  /*12a0*/  LDC R24, c[0x0][0x608] ;  /* 0x00018200ff187b82 */ /* 0x000f280000000800 */
[----:B-1----:R-:W-:Y:S02]  /*12b0*/  SHF.R.U64 R22, R8, R14, R9 ;  /* 0x0000000e08167219 */ /* 0x002fe40000001209 */
[----:B------:R-:W-:Y:S02]  /*12c0*/  I2FP.F32.U32 R8, R20 ;  /* 0x0000001400087245 */ /* 0x000fe40000201000 */
[----:B------:R-:W1:Y:S01]  /*12d0*/  LDC R12, c[0x0][0x658] ;  /* 0x00019600ff0c7b82 */ /* 0x000e620000000800 */
[----:B--2---:R-:W-:Y:S01]  /*12e0*/  ISETP.NE.U32.AND P0, PT, R28, RZ, PT ;  /* 0x000000ff1c00720c */ /* 0x004fe20003f05070 */
[----:B---3--:R-:W-:-:S02]  /*12f0*/  IMAD.MOV R11, RZ, RZ, -R0 ;  /* 0x000000ffff0b7224 */ /* 0x008fc400078e0a00 */
[----:B------:R-:W-:Y:S01]  /*1300*/  FMUL R8, R8, UR4 ;  /* 0x0000000408087c20 */ /* 0x000fe20008400000 */
[----:B------:R-:W-:Y:S02]  /*1310*/  SHF.R.U32.HI R9, RZ, R14, R9 ;  /* 0x0000000eff097219 */ /* 0x000fe40000011609 */
[----:B------:R-:W-:Y:S01]  /*1320*/  ISETP.NE.AND.EX P0, PT, R29, RZ, PT, P0 ;  /* 0x000000ff1d00720c */ /* 0x000fe20003f05300 */
[----:B------:R2:W3:Y:S01]  /*1330*/  F2I.U32.TRUNC.NTZ R15, R8 ;  /* 0x00000008000f7305 */ /* 0x0004e2000020f000 */
[----:B------:R-:W2:Y:S01]  /*1340*/  LDC R17, c[0x0][0x148] ;  /* 0x00005200ff117b82 */ /* 0x000ea20000000800 */
[----:B0-----:R-:W-:Y:S02]  /*1350*/  IMAD R0, R7, R11, R6 ;  /* 0x0000000b07007224 */ /* 0x001fe400078e0206 */
[----:B------:R-:W-:-:S05]  /*1360*/  IMAD.MOV.U32 R11, RZ, RZ, 0x1 ;  /* 0x00000001ff0b7424 */ /* 0x000fca00078e00ff */
[----:B------:R-:W0:Y:S01]  /*1370*/  LDC R21, c[0x0][0x600] ;  /* 0x00018000ff157b82 */ /* 0x000e220000000800 */
[-CC-:B----4-:R-:W-:Y:S02]  /*1380*/  SHF.R.U64 R31, R22, R24.reuse, R9.reuse ;  /* 0x00000018161f7219 */ /* 0x190fe40000001209 */
[----:B------:R-:W-:Y:S01]  /*1390*/  SHF.R.U32.HI R7, RZ, R24, R9 ;  /* 0x00000018ff077219 */ /* 0x000fe20000011609 */
[----:B------:R-:W-:-:S04]  /*13a0*/  IMAD.MOV.U32 R9, RZ, RZ, -0x1 ;  /* 0xffffffffff097424 */ /* 0x000fc800078e00ff */
[----:B------:R-:W4:Y:S01]  /*13b0*/  LDC R25, c[0x0][0x648] ;  /* 0x00019200ff197b82 */ /* 0x000f220000000800 */
[-C--:B-1----:R-:W-:Y:S02]  /*13c0*/  SHF.L.U32 R6, R9, R12.reuse, RZ ;  /* 0x0000000c09067219 */ /* 0x082fe400000006ff */
[--C-:B------:R-:W-:Y:S02]  /*13d0*/  SHF.R.U64 R24, R31, R12, R7.reuse ;  /* 0x0000000c1f187219 */ /* 0x100fe40000001207 */
[----:B------:R-:W-:Y:S02]  /*13e0*/  LOP3.LUT R14, RZ, R6, RZ, 0x33, !PT ;  /* 0x00000006ff0e7212 */ /* 0x000fe400078e33ff */
[-C--:B------:R-:W-:Y:S01]  /*13f0*/  SHF.R.U32.HI R7, RZ, R12.reuse, R7 ;  /* 0x0000000cff077219 */ /* 0x080fe20000011607 */
[----:B------:R-:W1:Y:S01]  /*1400*/  LDC R27, c[0x0][0x638] ;  /* 0x00018e00ff1b7b82 */ /* 0x000e620000000800 */
[----:B------:R-:W-:Y:S01]  /*1410*/  SHF.L.U32 R11, R11, R12, RZ ;  /* 0x0000000c0b0b7219 */ /* 0x000fe200000006ff */
[----:B------:R-:W-:-:S06]  /*1420*/  IMAD.MOV.U32 R6, RZ, RZ, R24 ;  /* 0x000000ffff067224 */ /* 0x000fcc00078e0018 */
[----:B------:R-:W0:Y:S01]  /*1430*/  LDC R26, c[0x0][0x610] ;  /* 0x00018400ff1a7b82 */ /* 0x000e220000000800 */
[----:B--23--:R-:W-:Y:S05]  /*1440*/  @!P0 BRA `(.L_x_13) ;  /* 0x0000000000288947 */ /* 0x00cfea0003800000 */
[----:B------:R-:W2:Y:S02]  /*1450*/  LDC R13, c[0x0][0x64c] ;  /* 0x00019300ff0d7b82 */ /* 0x000ea40000000800 */
[----:B--2---:R-:W-:-:S05]  /*1460*/  IADD3 R13, P0, R24, R13, RZ ;  /* 0x0000000d180d7210 */ /* 0x004fca0007f1e0ff */
[----:B------:R-:W-:-:S04]  /*1470*/  IMAD.X R19, RZ, RZ, R7, P0 ;  /* 0x000000ffff137224 */ /* 0x000fc800000e0607 */
[----:B------:R-:W-:-:S04]  /*1480*/  IMAD.WIDE.U32 R6, R19, R28, RZ ;  /* 0x0000001c13067225 */ /* 0x000fc800078e00ff */
[----:B------:R-:W-:-:S04]  /*1490*/  IMAD.WIDE.U32 R8, P0, R13, R29, R6 ;  /* 0x0000001d0d087225 */ /* 0x000fc80007800006 */
[----:B------:R-:W-:-:S04]  /*14a0*/  IMAD.WIDE.U32 R6, R13, R28, RZ ;  /* 0x0000001c0d067225 */ /* 0x000fc800078e00ff */
[----:B------:R-:W-:Y:S01]  /*14b0*/  IMAD.X R13, RZ, RZ, RZ, P0 ;  /* 0x000000ffff0d7224 */ /* 0x000fe200000e06ff */
[----:B------:R-:W-:Y:S01]  /*14c0*/  IADD3 RZ, P0, R7, R8, RZ ;  /* 0x0000000807ff7210 */ /* 0x000fe20007f1e0ff */
[----:B------:R-:W-:-:S04]  /*14d0*/  IMAD.MOV.U32 R12, RZ, RZ, R9 ;  /* 0x000000ffff0c7224 */ /* 0x000fc800078e0009 */
[----:B------:R-:W-:-:S08]  /*14e0*/  IMAD.WIDE.U32.X R6, R19, R29, R12, P0 ;  /* 0x0000001d13067225 */ /* 0x000fd000000e040c */
.L_x_13:
[----:B----4-:R-:W-:Y:S01]  /*14f0*/  SHF.R.U64 R6, R6, R25, R7 ;  /* 0x0000001906067219 */ /* 0x010fe20000001207 */
[----:B0-----:R-:W-:Y:S01]  /*1500*/  VIADD R7, R21, 0xffffffff ;  /* 0xffffffff15077836 */ /* 0x001fe20000000000 */
[----:B------:R-:W-:Y:S01]  /*1510*/  LOP3.LUT R14, R31, R14, RZ, 0xc0, !PT ;  /* 0x0000000e1f0e7212 */ /* 0x000fe200078ec0ff */
[----:B------:R-:W-:Y:S02]  /*1520*/  IMAD.MOV R15, RZ, RZ, -R15 ;  /* 0x000000ffff0f7224 */ /* 0x000fe400078e0a0f */
[----:B------:R-:W-:Y:S01]  /*1530*/  IMAD.MOV R8, RZ, RZ, -R6 ;  /* 0x000000ffff087224 */ /* 0x000fe200078e0a06 */
[----:B------:R-:W-:Y:S01]  /*1540*/  LOP3.LUT R7, R22, R7, RZ, 0xc0, !PT ;  /* 0x0000000716077212 */ /* 0x000fe200078ec0ff */
[----:B------:R-:W-:Y:S02]  /*1550*/  IMAD R11, R11, R6, R14 ;  /* 0x000000060b0b7224 */ /* 0x000fe400078e020e */
[----:B------:R-:W-:Y:S02]  /*1560*/  @P1 IMAD R0, R17, R15, R20 ;  /* 0x0000000f11001224 */ /* 0x000fe400078e0214 */
[----:B-1----:R-:W-:-:S02]  /*1570*/  IMAD R6, R8, R27, R24 ;  /* 0x0000001b08067224 */ /* 0x002fc400078e0218 */
[----:B------:R-:W-:Y:S02]  /*1580*/  IMAD R19, R11, R26, R0 ;  /* 0x0000001a0b137224 */ /* 0x000fe400078e0200 */
[----:B------:R-:W-:Y:S02]  /*1590*/  IMAD R6, R6, R21, R7 ;  /* 0x0000001506067224 */ /* 0x000fe400078e0207 */
[----:B------:R-:W-:Y:S02]  /*15a0*/  IMAD.MOV.U32 R0, RZ, RZ, 0x1 ;  /* 0x00000001ff007424 */ /* 0x000fe400078e00ff */
[----:B------:R-:W-:Y:S01]  /*15b0*/  IMAD.MOV.U32 R17, RZ, RZ, R30 ;  /* 0x000000ffff117224 */ /* 0x000fe200078e001e */
[----:B------:R-:W-:Y:S02]  /*15c0*/  SEL R22, R6, R19, !P1 ;  /* 0x0000001306167207 */ /* 0x000fe40004800000 */
[----:B------:R-:W-:-:S07]  /*15d0*/  SEL R19, R19, R6, !P1 ;  /* 0x0000000613137207 */ /* 0x000fce0004800000 */
.L_x_11:
[----:B------:R-:W-:Y:S05]  /*15e0*/  @!P2 BRA `(.L_x_14) ;  /* 0x0000002400c4a947 */ /* 0x000fea0003800000 */
[----:B------:R-:W-:-:S13]  /*15f0*/  ISETP.GT.U32.AND P0, PT, R32, 0x1, PT ;  /* 0x000000012000780c */ /* 0x000fda0003f04070 */
[----:B------:R-:W-:Y:S05]  /*1600*/  @P0 EXIT ;  /* 0x000000000000094d */ /* 0x000fea0003800000 */
.L_x_15:
[----:B------:R-:W-:-:S08]  /*1610*/  NOP ;  /* 0x0000000000007918 */ /* 0x000fd00000000000 */
[----:B------:R-:W1:Y:S02]  /*1620*/  USETMAXREG.TRY_ALLOC.CTAPOOL UP0, 0xe8 ;  /* 0x000000e8000079c8 */ /* 0x000e640008000600 */
[----:B-1----:R-:W-:-:S13]  /*1630*/  PLOP3.LUT P0, PT, PT, PT, UP0, 0x80, 0x0 ;  /* 0x000000000000781c */ /* 0x002fda0003f0f008 */
[----:B------:R-:W-:Y:S05]  /*1640*/  @!P0 BRA `(.L_x_15) ;  /* 0xfffffffc00f08947 */ /* 0x000fea000383ffff */
[----:B------:R-:W-:-:S13]  /*1650*/  LOP3.LUT P0, RZ, R0, 0xff, RZ, 0xc0, !PT ;  /* 0x000000ff00ff7812 */ /* 0x000fda000780c0ff */
[----:B------:R-:W-:Y:S05]  /*1660*/  @!P0 EXIT ;  /* 0x000000000000894d */ /* 0x000fea0003800000 */
[----:B------:R-:W2:Y:S01]  /*1670*/  LDL.64 R8, [R1] ;  /* 0x0000000001087983 */ /* 0x000ea20000100a00 */
[----:B------:R-:W-:Y:S01]  /*1680*/  SHF.R.S32.HI R3, RZ, 0x1f, R4 ;  /* 0x0000001fff037819 */ /* 0x000fe20000011404 */
[----:B------:R-:W1:Y:S01]  /*1690*/  S2UR UR4, SR_CgaCtaId ;  /* 0x00000000000479c3 */ /* 0x000e620000008800 */
[----:B------:R-:W-:Y:S01]  /*16a0*/  UMOV UR41, 0x400 ;  /* 0x0000040000297882 */ /* 0x000fe20000000000 */
[----:B------:R-:W-:Y:S01]  /*16b0*/  UISETP.LT.AND UP0, UPT, UR40, 0x1, UPT ;  /* 0x000000012800788c */ /* 0x000fe2000bf01270 */
[CC--:B------:R-:W-:Y:S01]  /*16c0*/  LEA.HI R0, R3.reuse, R4.reuse, RZ, 0x2 ;  /* 0x0000000403007211 */ /* 0x0c0fe200078f10ff */
[----:B------:R-:W-:Y:S01]  /*16d0*/  UIADD3 UR5, UR43, -0x1, URZ ;  /* 0xffffffff2b057890 */ /* 0x000fe2000fffe03f */
[----:B------:R-:W-:Y:S01]  /*16e0*/  LEA.HI R3, R3, R4, RZ, 0x5 ;  /* 0x0000000403037211 */ /* 0x000fe200078f28ff */
[----:B------:R-:W-:Y:S01]  /*16f0*/  USEL UR42, UR40, 0x1, UP0 ;  /* 0x00000001282a7887 */ /* 0x000fe20008000000 */
[--C-:B------:R-:W-:Y:S01]  /*1700*/  SHF.R.S32.HI R42, RZ, 0x2, R0.reuse ;  /* 0x00000002ff2a7819 */ /* 0x100fe20000011400 */
[----:B------:R-:W3:Y:S01]  /*1710*/  LDC R48, c[0x0][0x658] ;  /* 0x00019600ff307b82 */ /* 0x000ee20000000800 */
[----:B------:R-:W-:Y:S01]  /*1720*/  SHF.R.S32.HI R5, RZ, 0x1f, R0 ;  /* 0x0000001fff057819 */ /* 0x000fe20000011400 */
[----:B------:R-:W-:Y:S01]  /*1730*/  UISETP.NE.AND UP0, UPT, UR5, URZ, UPT ;  /* 0x0000003f0500728c */ /* 0x000fe2000bf05270 */
[----:B------:R-:W-:Y:S01]  /*1740*/  SHF.R.S32.HI R3, RZ, 0x5, R3 ;  /* 0x00000005ff037819 */ /* 0x000fe20000011403 */
[----:B------:R-:W-:Y:S01]  /*1750*/  IMAD.MOV.U32 R7, RZ, RZ, 0x1 ;  /* 0x00000001ff077424 */ /* 0x000fe200078e00ff */
[----:B------:R-:W-:Y:S01]  /*1760*/  LEA.HI R6, R5, R42, RZ, 0x3 ;  /* 0x0000002a05067211 */ /* 0x000fe200078f18ff */
[----:B------:R-:W-:Y:S01]  /*1770*/  USEL UR7, URZ, 0x1, UP0 ;  /* 0x000000013f077887 */ /* 0x000fe20008000000 */
[----:B------:R-:W-:Y:S01]  /*1780*/  LOP3.LUT R5, R0, 0xfffffffc, RZ, 0xc0, !PT ;  /* 0xfffffffc00057812 */ /* 0x000fe200078ec0ff */
[----:B------:R-:W4:Y:S01]  /*1790*/  LDC.64 R46, c[0x0][0x5c8] ;  /* 0x00017200ff2e7b82 */ /* 0x000f220000000a00 */
[----:B------:R-:W-:Y:S01]  /*17a0*/  LOP3.LUT R43, R6, 0xfffffff8, RZ, 0xc0, !PT ;  /* 0xfffffff8062b7812 */ /* 0x000fe200078ec0ff */
[----:B------:R-:W-:Y:S01]  /*17b0*/  ULDC UR8, c[0x0][0x284] ;  /* 0x0000a10000087ab9 */ /* 0x000fe20000000800 */
[----:B------:R-:W-:Y:S01]  /*17c0*/  LOP3.LUT R54, R16, 0x1, RZ, 0xfc, !PT ;  /* 0x0000000110367812 */ /* 0x000fe200078efcff */
[----:B------:R-:W-:Y:S01]  /*17d0*/  IMAD.IADD R5, R4, 0x1, -R5 ;  /* 0x0000000104057824 */ /* 0x000fe200078e0a05 */
[----:B------:R-:W-:Y:S01]  /*17e0*/  USHF.L.U32 UR47, UR40, 0x1, URZ ;  /* 0x00000001282f7899 */ /* 0x000fe2000800063f */
[----:B------:R-:W-:Y:S01]  /*17f0*/  IMAD.IADD R42, R42, 0x1, -R43 ;  /* 0x000000012a2a7824 */ /* 0x000fe200078e0a2b */
[----:B------:R-:W-:Y:S01]  /*1800*/  UIADD3 UR42, -UR42, UR40, URZ ;  /* 0x000000282a2a7290 */ /* 0x000fe2000fffe13f */
[----:B------:R-:W0:Y:S01]  /*1810*/  LDC R0, c[0x0][0x288] ;  /* 0x0000a200ff007b82 */ /* 0x000e220000000800 */
[----:B-1----:R-:W-:Y:S01]  /*1820*/  ULEA UR41, UR4, UR41, 0x18 ;  /* 0x0000002904297291 */ /* 0x002fe2000f8ec03f */
[--C-:B------:R-:W-:Y:S01]  /*1830*/  IMAD R53, R3, -0x10, -R42.reuse ;  /* 0xfffffff003357824 */ /* 0x100fe200078e0a2a */
[--C-:B------:R-:W-:Y:S01]  /*1840*/  SHF.R.S32.HI R43, RZ, 0x1f, R42.reuse ;  /* 0x0000001fff2b7819 */ /* 0x100fe2000001142a */
[----:B------:R-:W-:Y:S01]  /*1850*/  USHF.L.U32 UR4, UR5, 0x3, URZ ;  /* 0x0000000305047899 */ /* 0x000fe2000800063f */
[----:B------:R-:W-:Y:S01]  /*1860*/  IMAD.SHL.U32 R44, R5, 0x2, RZ ;  /* 0x00000002052c7824 */ /* 0x000fe200078e00ff */
[----:B------:R-:W-:Y:S01]  /*1870*/  UIADD3 UR5, UR41, 0x25380, URZ ;  /* 0x0002538029057890 */ /* 0x000fe2000fffe03f */
[----:B------:R-:W-:Y:S01]  /*1880*/  IMAD.U32 R55, RZ, RZ, UR7 ;  /* 0x00000007ff377e24 */ /* 0x000fe2000f8e00ff */
[----:B------:R-:W1:Y:S01]  /*1890*/  LDC R50, c[0x0][0x600] ;  /* 0x00018000ff327b82 */ /* 0x000e620000000800 */
[----:B------:R-:W-:Y:S01]  /*18a0*/  IMAD.WIDE R42, R3, 0x10, R42 ;  /* 0x00000010032a7825 */ /* 0x000fe200078e022a */
[----:B------:R-:W-:Y:S01]  /*18b0*/  UIADD3 UR6, UR41, 0x380, URZ ;  /* 0x0000038029067890 */ /* 0x000fe2000fffe03f */
[----:B------:R-:W-:Y:S01]  /*18c0*/  SHF.R.S32.HI R45, RZ, 0x1f, R44 ;  /* 0x0000001fff2d7819 */ /* 0x000fe2000001142c */
[----:B------:R-:W-:Y:S01]  /*18d0*/  USHF.R.U32.HI UR5, URZ, 0x4, UR5 ;  /* 0x000000043f057899 */ /* 0x000fe20008011605 */
[----:B------:R-:W-:Y:S01]  /*18e0*/  IMAD.MOV.U32 R3, RZ, RZ, -0x1 ;  /* 0xffffffffff037424 */ /* 0x000fe200078e00ff */
[----:B------:R-:W-:Y:S01]  /*18f0*/  USHF.R.U32.HI UR6, URZ, 0x4, UR6 ;  /* 0x000000043f067899 */ /* 0x000fe20008011606 */
[----:B------:R-:W-:Y:S01]  /*1900*/  VIADD R53, R53, UR8 ;  /* 0x0000000835357c36 */ /* 0x000fe20008000000 */
[----:B------:R-:W-:Y:S01]  /*1910*/  UIADD3 UR48, UR41, 0x260, URZ ;  /* 0x0000026029307890 */ /* 0x000fe2000fffe03f */
[C---:B----4-:R-:W-:Y:S01]  /*1920*/  SHF.L.U64.HI R47, R46.reuse, 0x3, R47 ;  /* 0x000000032e2f7819 */ /* 0x050fe2000001022f */
[----:B------:R-:W-:Y:S01]  /*1930*/  ULOP3.LUT UR4, UR4, 0x8, URZ, 0xc0, !UPT ;  /* 0x0000000804047892 */ /* 0x000fe2000f8ec03f */
[-C--:B---3--:R-:W-:Y:S01]  /*1940*/  SHF.L.U32 R3, R3, R48.reuse, RZ ;  /* 0x0000003003037219 */ /* 0x088fe200000006ff */
[----:B------:R-:W-:Y:S01]  /*1950*/  ULOP3.LUT UR5, UR5, 0x3fff, URZ, 0xc0, !UPT ;  /* 0x00003fff05057892 */ /* 0x000fe2000f8ec03f */
[----:B------:R-:W-:Y:S01]  /*1960*/  SHF.L.U32 R48, R7, R48, RZ ;  /* 0x0000003007307219 */ /* 0x000fe200000006ff */
[----:B------:R-:W-:Y:S01]  /*1970*/  ULOP3.LUT UR6, UR6, 0x3fff, URZ, 0xc0, !UPT ;  /* 0x00003fff06067892 */ /* 0x000fe2000f8ec03f */
[----:B------:R-:W-:Y:S01]  /*1980*/  IMAD.SHL.U32 R46, R46, 0x8, RZ ;  /* 0x000000082e2e7824 */ /* 0x000fe200078e00ff */
[----:B------:R-:W-:Y:S01]  /*1990*/  LOP3.LUT R52, RZ, R3, RZ, 0x33, !PT ;  /* 0x00000003ff347212 */ /* 0x000fe200078e33ff */
[----:B0-----:R-:W-:Y:S01]  /*19a0*/  IMAD R49, R5, -0x2, R0 ;  /* 0xfffffffe05317824 */ /* 0x001fe200078e0200 */
[----:B------:R-:W-:-:S02]  /*19b0*/  ULEA UR43, UR43, UR48, 0x3 ;  /* 0x000000302b2b7291 */ /* 0x000fc4000f8e183f */
[----:B------:R-:W-:Y:S02]  /*19c0*/  ULOP3.LUT UR49, UR4, 0x8, URZ, 0x3c, !UPT ;  /* 0x0000000804317892 */ /* 0x000fe4000f8e3c3f */
[----:B------:R-:W-:Y:S01]  /*19d0*/  ULOP3.LUT UR44, UR4, 0x18, URZ, 0x3c, !UPT ;  /* 0x00000018042c7892 */ /* 0x000fe2000f8e3c3f */
[----:B-1----:R-:W-:Y:S01]  /*19e0*/  VIADD R50, R50, 0xffffffff ;  /* 0xffffffff32327836 */ /* 0x002fe20000000000 */
[----:B------:R-:W-:Y:S02]  /*19f0*/  ULOP3.LUT UR45, UR5, 0x10000, URZ, 0xfc, !UPT ;  /* 0x00010000052d7892 */ /* 0x000fe4000f8efc3f */
[----:B------:R-:W-:Y:S01]  /*1a00*/  ULOP3.LUT UR46, UR6, 0x10000, URZ, 0xfc, !UPT ;  /* 0x00010000062e7892 */ /* 0x000fe2000f8efc3f */
[----:B--2---:R-:W-:-:S11]  /*1a10*/  SHF.L.U64.HI R51, R8, 0x1, R10 ;  /* 0x0000000108337819 */ /* 0x004fd6000001020a */
.L_x_67:
[----:B------:R-:W-:-:S04]  /*1a20*/  SHF.L.U32 R0, R55, 0x1f, RZ ;  /* 0x0000001f37007819 */ /* 0x000fc800000006ff */
[----:B------:R-:W0:Y:S02]  /*1a30*/  SYNCS.PHASECHK.TRANS64.TRYWAIT P0, [UR43+-0x8], R0 ;  /* 0xfffff800ff0075a7 */ /* 0x000e24000800016b */
[----:B01-34-:R-:W-:Y:S05]  /*1a40*/  @!P0 BRA `(.L_x_16) ;  /* 0x0000004400488947 */ /* 0x01bfea0003800000 */
.L_x_122:
[----:B------:R-:W-:Y:S02]  /*1a50*/  ULDC UR4, c[0x0][0x28c] ;  /* 0x0000a30000047ab9 */ /* 0x000fe40000000800 */
[----:B------:R-:W-:-:S13]  /*1a60*/  ISETP.LT.AND P0, PT, RZ, UR4, PT ;  /* 0x00000004ff007c0c */ /* 0x000fda000bf01270 */
[----:B------:R-:W-:Y:S05]  /*1a70*/  @P0 BRA `(.L_x_17) ;  /* 0x0000000000400947 */ /* 0x000fea0003800000 */
[----:B0-----:R-:W-:Y:S01]  /*1a80*/  MOV R0, 0x0 ;  /* 0x0000000000007802 */ /* 0x001fe20000000f00 */
[----:B------:R-:W-:Y:S01]  /*1a90*/  ULDC.64 UR4, c[0x4][0x68] ;  /* 0x01001a0000047ab9 */ /* 0x000fe20000000a00 */
[----:B------:R-:W-:Y:S01]  /*1aa0*/  ULDC.64 UR6, c[0x4][0x8] ;  /* 0x0100020000067ab9 */ /* 0x000fe20000000a00 */
[----:B------:R-:W-:Y:S01]  /*1ab0*/  IMAD.U32 R4, RZ, RZ, UR4 ;  /* 0x00000004ff047e24 */ /* 0x000fe2000f8e00ff */
[----:B------:R0:W1:Y:S01]  /*1ac0*/  LDC.64 R14, c[0x4][R0] ;  /* 0x01000000000e7b82 */ /* 0x0000620000000a00 */
[----:B------:R-:W-:Y:S01]  /*1ad0*/  IMAD.U32 R5, RZ, RZ, UR5 ;  /* 0x00000005ff057e24 */ /* 0x000fe2000f8e00ff */
[----:B------:R-:W-:Y:S01]  /*1ae0*/  ULDC.64 UR4, c[0x4][0x70] ;  /* 0x01001c0000047ab9 */ /* 0x000fe20000000a00 */
[----:B------:R-:W-:Y:S02]  /*1af0*/  IMAD.U32 R10, RZ, RZ, UR6 ;  /* 0x00000006ff0a7e24 */ /* 0x000fe4000f8e00ff */
[----:B------:R-:W-:Y:S02]  /*1b00*/  IMAD.U32 R6, RZ, RZ, UR4 ;  /* 0x00000004ff067e24 */ /* 0x000fe4000f8e00ff */
[----:B------:R-:W-:-:S02]  /*1b10*/  IMAD.U32 R7, RZ, RZ, UR5 ;  /* 0x00000005ff077e24 */ /* 0x000fc4000f8e00ff */
[----:B------:R-:W-:Y:S02]  /*1b20*/  IMAD.U32 R11, RZ, RZ, UR7 ;  /* 0x00000007ff0b7e24 */ /* 0x000fe4000f8e00ff */
[----:B------:R-:W-:Y:S02]  /*1b30*/  IMAD.MOV.U32 R8, RZ, RZ, 0x1e1 ;  /* 0x000001e1ff087424 */ /* 0x000fe400078e00ff */
[----:B------:R-:W-:Y:S02]  /*1b40*/  IMAD.MOV.U32 R12, RZ, RZ, 0x1 ;  /* 0x00000001ff0c7424 */ /* 0x000fe400078e00ff */
[----:B0-----:R-:W-:-:S07]  /*1b50*/  IMAD.MOV.U32 R13, RZ, RZ, RZ ;  /* 0x000000ffff0d7224 */ /* 0x001fce00078e00ff */
[----:B------:R-:W-:-:S07]  /*1b60*/  LEPC R20, `(.L_x_17) ;  /* 0x000000001014794e */ /* 0x000fce0000000000 */
[----:B-1---5:R-:W-:Y:S05]  /*1b70*/  CALL.ABS.NOINC R14 ;  /* 0x000000000e007343 */ /* 0x022fea0003c00000 */
.L_x_17:
[----:B------:R-:W-:-:S13]  /*1b80*/  ISETP.NE.AND P0, PT, R54, 0x3, PT ;  /* 0x000000033600780c */ /* 0x000fda0003f05270 */
[----:B------:R-:W-:Y:S05]  /*1b90*/  @!P0 BRA `(.L_x_18) ;  /* 0x0000000000048947 */ /* 0x000fea0003800000 */
[----:B------:R-:W-:Y:S01]  /*1ba0*/  BPT.TRAP 0x1 ;  /* 0x000000040000795c */ /* 0x000fe20000300000 */
.L_x_18:
[----:B0-----:R-:W-:Y:S02]  /*1bb0*/  IMAD.U32 R3, RZ, RZ, UR38 ;  /* 0x00000026ff037e24 */ /* 0x001fe4000f8e00ff */
[----:B------:R-:W-:-:S03]  /*1bc0*/  IMAD.U32 R0, RZ, RZ, UR39 ;  /* 0x00000027ff007e24 */ /* 0x000fc6000f8e00ff */
[----:B------:R-:W-:Y:S02]  /*1bd0*/  LEA R3, R3, UR41, 0x3 ;  /* 0x0000002903037c11 */ /* 0x000fe4000f8e18ff */
[----:B------:R-:W-:-:S04]  /*1be0*/  SHF.L.U32 R0, R0, 0x1f, RZ ;  /* 0x0000001f00007819 */ /* 0x000fc800000006ff */
[----:B------:R0:W1:Y:S01]  /*1bf0*/  SYNCS.PHASECHK.TRANS64.TRYWAIT P1, [R3+URZ], R0 ;  /* 0x00000000030075a7 */ /* 0x000062000802017f */
[----:B------:R-:W-:Y:S05]  /*1c00*/  @!P0 BRA `(.L_x_19) ;  /* 0x0000000000048947 */ /* 0x000fea0003800000 */
[----:B------:R-:W-:Y:S01]  /*1c10*/  BPT.TRAP 0x1 ;  /* 0x000000040000795c */ /* 0x000fe20000300000 */
.L_x_19:
[----:B-1----:R-:W-:Y:S05]  /*1c20*/  @P1 BRA `(.L_x_20) ;  /* 0x0000000000081947 */ /* 0x002fea0003800000 */
[----:B------:R-:W1:Y:S02]  /*1c30*/  SYNCS.PHASECHK.TRANS64.TRYWAIT P1, [R3+URZ], R0 ;  /* 0x00000000030075a7 */ /* 0x000e64000802017f */
[----:B-1----:R-:W-:Y:S05]  /*1c40*/  @!P1 BRA `(.L_x_21) ;  /* 0x0000004000e09947 */ /* 0x002fea0003800000 */
.L_x_20:
[----:B------:R-:W-:Y:S05]  /*1c50*/  WARPSYNC.ALL ;  /* 0x0000000000007948 */ /* 0x000fea0003800000 */
[----:B------:R-:W-:Y:S01]  /*1c60*/  ULEA UR4, UR38, UR46, 0x8 ;  /* 0x0000002e26047291 */ /* 0x000fe2000f8e403f */
[----:B------:R-:W-:Y:S01]  /*1c70*/  WARPGROUP.ARRIVE ;  /* 0x00000000000079c5 */ /* 0x000fe20000000000 */
[----:B------:R-:W-:Y:S01]  /*1c80*/  ULEA UR6, UR38, UR45, 0x7 ;  /* 0x0000002d26067291 */ /* 0x000fe2000f8e383f */
[----:B01----:R-:W-:Y:S01]  /*1c90*/  IMAD.U32 R0, RZ, RZ, UR42 ;  /* 0x0000002aff007e24 */ /* 0x003fe2000f8e00ff */
[----:B------:R-:W-:Y:S01]  /*1ca0*/  UMOV UR5, 0x80000020 ;  /* 0x8000002000057882 */ /* 0x000fe20000000000 */
[----:B------:R-:W-:-:S03]  /*1cb0*/  UMOV UR7, 0x80000020 ;  /* 0x8000002000077882 */ /* 0x000fc60000000000 */
[----:B------:R-:W-:-:S03]  /*1cc0*/  ISETP.GE.AND P1, PT, R0, 0x1, PT ;  /* 0x000000010000780c */ /* 0x000fc60003f26270 */
[----:B------:R-:W-:Y:S01]  /*1cd0*/  HGMMA.64x32x16.F32 R24, gdesc[UR4], RZ, !UPT, gsb0 ;  /* 0x00600000041879f0 */ /* 0x000fe2000c0008ff */
[----:B------:R-:W-:Y:S02]  /*1ce0*/  UIADD3 UR4, UR4, 0x2, URZ ;  /* 0x0000000204047890 */ /* 0x000fe4000fffe03f */
[----:B------:R-:W-:Y:S01]  /*1cf0*/  UIADD3 UR6, UR6, 0x2, URZ ;  /* 0x0000000206067890 */ /* 0x000fe2000fffe03f */
[----:B------:R-:W-:Y:S01]  /*1d00*/  UMOV UR5, 0x80000020 ;  /* 0x8000002000057882 */ /* 0x000fe20000000000 */
[----:B------:R-:W-:Y:S01]  /*1d10*/  UMOV UR7, 0x80000020 ;  /* 0x8000002000077882 */ /* 0x000fe20000000000 */
[----:B------:R-:W-:Y:S02]  /*1d20*/  WARPGROUP.DEPBAR.LE gsb0, 0x0 ;  /* 0x00008000000079c5 */ /* 0x000fe40000010000 */
[----:B------:R-:W-:-:S06]  /*1d30*/  WARPGROUP.ARRIVE ;  /* 0x00000000000079c5 */ /* 0x000fcc0000000000 */
[----:B------:R-:W-:Y:S03]  /*1d40*/  HGMMA.64x32x16.F32 R24, gdesc[UR4], R24, gsb0 ;  /* 0x00600000041879f0 */ /* 0x000fe60008000818 */
[----:B------:R-:W-:Y:S02]  /*1d50*/  WARPGROUP.DEPBAR.LE gsb0, 0x0 ;  /* 0x00008000000079c5 */ /* 0x000fe40000010000 */
[----:B------:R-:W-:Y:S05]  /*1d60*/  @!P1 BRA `(.L_x_22) ;  /* 0x0000000000d09947 */ /* 0x000fea0003800000 */
[----:B------:R-:W-:Y:S01]  /*1d70*/  UIADD3 UR4, UR38, 0x1, URZ ;  /* 0x0000000126047890 */ /* 0x000fe2000fffe03f */
[----:B------:R-:W-:Y:S01]  /*1d80*/  IMAD.U32 R0, RZ, RZ, UR42 ;  /* 0x0000002aff007e24 */ /* 0x000fe2000f8e00ff */
[----:B------:R-:W-:Y:S02]  /*1d90*/  UMOV UR9, UR38 ;  /* 0x0000002600097c82 */ /* 0x000fe40008000000 */
[----:B------:R-:W-:-:S04]  /*1da0*/  UISETP.NE.AND UP0, UPT, UR4, 0x25, UPT ;  /* 0x000000250400788c */ /* 0x000fc8000bf05270 */
[----:B------:R-:W-:Y:S02]  /*1db0*/  USEL UR5, URZ, 0x1, UP0 ;  /* 0x000000013f057887 */ /* 0x000fe40008000000 */
[----:B------:R-:W-:Y:S02]  /*1dc0*/  USEL UR8, UR4, URZ, UP0 ;  /* 0x0000003f04087287 */ /* 0x000fe40008000000 */
[----:B------:R-:W-:-:S06]  /*1dd0*/  ULOP3.LUT UR5, UR39, UR5, URZ, 0x3c, !UPT ;  /* 0x0000000527057292 */ /* 0x000fcc000f8e3c3f */
[----:B------:R-:W-:-:S07]  /*1de0*/  IMAD.U32 R5, RZ, RZ, UR5 ;  /* 0x00000005ff057e24 */ /* 0x000fce000f8e00ff */
.L_x_29:
[----:B01----:R-:W-:Y:S05]  /*1df0*/  @!P0 BRA `(.L_x_23) ;  /* 0x0000000000048947 */ /* 0x003fea0003800000 */
[----:B------:R-:W-:Y:S01]  /*1e00*/  BPT.TRAP 0x1 ;  /* 0x000000040000795c */ /* 0x000fe20000300000 */
.L_x_23:
[----:B------:R-:W-:Y:S01]  /*1e10*/  ULEA UR4, UR8, UR41, 0x3 ;  /* 0x0000002908047291 */ /* 0x000fe2000f8e183f */
[----:B------:R-:W-:-:S08]  /*1e20*/  SHF.L.U32 R3, R5, 0x1f, RZ ;  /* 0x0000001f05037819 */ /* 0x000fd000000006ff */
[----:B------:R0:W1:Y:S01]  /*1e30*/  SYNCS.PHASECHK.TRANS64.TRYWAIT P1, [UR4], R3 ;  /* 0x00000003ff0075a7 */ /* 0x0000620008020144 */
[----:B------:R-:W-:Y:S05]  /*1e40*/  @!P0 BRA `(.L_x_24) ;  /* 0x0000000000048947 */ /* 0x000fea0003800000 */
[----:B------:R-:W-:Y:S01]  /*1e50*/  BPT.TRAP 0x1 ;  /* 0x000000040000795c */ /* 0x000fe20000300000 */
.L_x_24:
[----:B-1----:R-:W-:Y:S05]  /*1e60*/  @P1 BRA `(.L_x_25) ;  /* 0x0000000000081947 */ /* 0x002fea0003800000 */
[----:B------:R-:W1:Y:S02]  /*1e70*/  SYNCS.PHASECHK.TRANS64.TRYWAIT P1, [UR4], R3 ;  /* 0x00000003ff0075a7 */ /* 0x000e640008020144 */
[----:B-1----:R-:W-:Y:S05]  /*1e80*/  @!P1 BRA `(.L_x_26) ;  /* 0x0000004000649947 */ /* 0x002fea0003800000 */
.L_x_25:
[----:B------:R-:W-:Y:S01]  /*1e90*/  ULEA UR4, UR8, UR46, 0x8 ;  /* 0x0000002e08047291 */ /* 0x000fe2000f8e403f */
[----:B------:R-:W-:Y:S01]  /*1ea0*/  WARPGROUP.ARRIVE ;  /* 0x00000000000079c5 */ /* 0x000fe20000000000 */
[----:B------:R-:W-:Y:S01]  /*1eb0*/  ULEA UR6, UR8, UR45, 0x7 ;  /* 0x0000002d08067291 */ /* 0x000fe2000f8e383f */
[----:B------:R-:W-:Y:S01]  /*1ec0*/  UMOV UR5, 0x80000020 ;  /* 0x8000002000057882 */ /* 0x000fe20000000000 */
[----:B------:R-:W-:-:S07]  /*1ed0*/  UMOV UR7, 0x80000020 ;  /* 0x8000002000077882 */ /* 0x000fce0000000000 */
[----:B------:R-:W-:Y:S01]  /*1ee0*/  HGMMA.64x32x16.F32 R24, gdesc[UR4], R24, gsb0 ;  /* 0x00600000041879f0 */ /* 0x000fe20008000818 */
        /* <DEDUP_REMOVED lines=9> */
[----:B------:R-:W-:Y:S01]  /*1f80*/  BPT.TRAP 0x1 ;  /* 0x000000040000795c */ /* 0x000fe20000300000 */
.L_x_27:
[----:B------:R-:W-:Y:S01]  /*1f90*/  ULEA UR4, UR9, UR41, 0x3 ;  /* 0x0000002909047291 */ /* 0x000fe2000f8e183f */
[----:B------:R-:W-:-:S03]  /*1fa0*/  ISETP.GT.U32.AND P1, PT, R16, 0x1, PT ;  /* 0x000000011000780c */ /* 0x000fc60003f24070 */
[----:B------:R-:W-:-:S04]  /*1fb0*/  UIADD3 UR4, UR4, 0x128, URZ ;  /* 0x0000012804047890 */ /* 0x000fc8000fffe03f */
[----:B------:R-:W-:-:S09]  /*1fc0*/  UPRMT UR4, URZ, 0x654, UR4 ;  /* 0x000006543f047896 */ /* 0x000fd20008000004 */
[----:B------:R-:W-:Y:S01]  /*1fd0*/  SYNCS.ARRIVE.TRANS64.RED.A1T0 RZ, [UR4], RZ ;  /* 0x000000ffffff79a7 */ /* 0x000fe20008100404 */
[----:B------:R-:W-:Y:S05]  /*1fe0*/  @P1 BRA `(.L_x_28) ;  /* 0x0000000000041947 */ /* 0x000fea0003800000 */
[----:B------:R-:W-:Y:S01]  /*1ff0*/  BPT.TRAP 0x1 ;  /* 0x000000040000795c */ /* 0x000fe20000300000 */
.L_x_28:
[----:B------:R-:W-:Y:S01]  /*2000*/  UIADD3 UR8, UR8, 0x1, URZ ;  /* 0x0000000108087890 */ /* 0x000fe2000fffe03f */
[C---:B------:R-:W-:Y:S01]  /*2010*/  ISETP.GT.AND P1, PT, R0.reuse, 0x1, PT ;  /* 0x000000010000780c */ /* 0x040fe20003f24270 */
[----:B------:R-:W-:Y:S01]  /*2020*/  UIADD3 UR9, UR9, 0x1, URZ ;  /* 0x0000000109097890 */ /* 0x000fe2000fffe03f */
[----:B------:R-:W-:Y:S01]  /*2030*/  VIADD R0, R0, 0xffffffff ;  /* 0xffffffff00007836 */ /* 0x000fe20000000000 */
[----:B------:R-:W-:Y:S02]  /*2040*/  UISETP.NE.AND UP0, UPT, UR8, 0x25, UPT ;  /* 0x000000250800788c */ /* 0x000fe4000bf05270 */
[----:B------:R-:W-:Y:S02]  /*2050*/  UISETP.NE.AND UP1, UPT, UR9, 0x25, UPT ;  /* 0x000000250900788c */ /* 0x000fe4000bf25270 */
[----:B------:R-:W-:Y:S02]  /*2060*/  USEL UR4, URZ, 0x1, UP0 ;  /* 0x000000013f047887 */ /* 0x000fe40008000000 */
[----:B------:R-:W-:-:S02]  /*2070*/  USEL UR8, UR8, URZ, UP0 ;  /* 0x0000003f08087287 */ /* 0x000fc40008000000 */
[----:B------:R-:W-:Y:S02]  /*2080*/  USEL UR9, UR9, URZ, UP1 ;  /* 0x0000003f09097287 */ /* 0x000fe40008800000 */
[----:B------:R-:W-:Y:S01]  /*2090*/  LOP3.LUT R5, R5, UR4, RZ, 0x3c, !PT ;  /* 0x0000000405057c12 */ /* 0x000fe2000f8e3cff */
[----:B------:R-:W-:Y:S09]  /*20a0*/  @P1 BRA `(.L_x_29) ;  /* 0xfffffffc00501947 */ /* 0x000ff2000383ffff */
.L_x_22:
[----:B------:R-:W2:Y:S01]  /*20b0*/  LDC R0, c[0x0][0x28c] ;  /* 0x0000a300ff007b82 */ /* 0x000ea20000000800 */
[----:B01----:R-:W-:-:S04]  /*20c0*/  IMAD.U32 R3, RZ, RZ, UR49 ;  /* 0x00000031ff037e24 */ /* 0x003fc8000f8e00ff */
[----:B------:R0:W-:Y:S01]  /*20d0*/  SYNCS.ARRIVE.TRANS64.A1T0 RZ, [R3+UR48], RZ ;  /* 0x000000ff03ff79a7 */ /* 0x0001e20008100030 */
[----:B--2---:R-:W-:-:S13]  /*20e0*/  ISETP.GE.AND P1, PT, R0, 0x1, PT ;  /* 0x000000010000780c */ /* 0x004fda0003f26270 */
[----:B0-----:R-:W-:Y:S05]  /*20f0*/  @!P1 BRA `(.L_x_30) ;  /* 0x00000000003c9947 */ /* 0x001fea0003800000 */
[----:B------:R-:W-:Y:S05]  /*2100*/  @!P0 BRA `(.L_x_31) ;  /* 0x0000000000048947 */ /* 0x000fea0003800000 */
[----:B------:R-:W-:Y:S01]  /*2110*/  BPT.TRAP 0x1 ;  /* 0x000000040000795c */ /* 0x000fe20000300000 */
.L_x_31:
[----:B------:R-:W-:Y:S01]  /*2120*/  UIADD3 UR6, UR38, UR42, URZ ;  /* 0x0000002a26067290 */ /* 0x000fe2000fffe03f */
[----:B------:R-:W-:-:S03]  /*2130*/  ISETP.GT.U32.AND P0, PT, R16, 0x1, PT ;  /* 0x000000011000780c */ /* 0x000fc60003f04070 */
[----:B------:R-:W-:-:S04]  /*2140*/  UIMAD.WIDE.U32 UR4, UR6, -0x45306eb3, URZ ;  /* 0xbacf914d060478a5 */ /* 0x000fc8000f8e003f */
[----:B------:R-:W-:-:S04]  /*2150*/  UIADD3 UR4, UR6, -UR5, URZ ;  /* 0x8000000506047290 */ /* 0x000fc8000fffe03f */
[----:B------:R-:W-:-:S04]  /*2160*/  ULEA.HI UR4, UR4, UR5, URZ, 0x1f ;  /* 0x0000000504047291 */ /* 0x000fc8000f8ff83f */
[----:B------:R-:W-:-:S04]  /*2170*/  USHF.R.U32.HI UR4, URZ, 0x5, UR4 ;  /* 0x000000053f047899 */ /* 0x000fc80008011604 */
[----:B------:R-:W-:-:S04]  /*2180*/  UIMAD UR4, UR4, -0x25, UR6 ;  /* 0xffffffdb040478a4 */ /* 0x000fc8000f8e0206 */
[----:B------:R-:W-:-:S04]  /*2190*/  ULEA UR4, UR4, UR41, 0x3 ;  /* 0x0000002904047291 */ /* 0x000fc8000f8e183f */
[----:B------:R-:W-:-:S04]  /*21a0*/  UIADD3 UR4, UR4, 0x128, URZ ;  /* 0x0000012804047890 */ /* 0x000fc8000fffe03f */
[----:B------:R-:W-:-:S09]  /*21b0*/  UPRMT UR4, URZ, 0x654, UR4 ;  /* 0x000006543f047896 */ /* 0x000fd20008000004 */
[----:B------:R-:W-:Y:S01]  /*21c0*/  SYNCS.ARRIVE.TRANS64.RED.A1T0 RZ, [UR4], RZ ;  /* 0x000000ffffff79a7 */ /* 0x000fe20008100404 */
[----:B------:R-:W-:Y:S05]  /*21d0*/  @P0 BRA `(.L_x_30) ;  /* 0x0000000000040947 */ /* 0x000fea0003800000 */
[----:B------:R-:W-:Y:S01]  /*21e0*/  BPT.TRAP 0x1 ;  /* 0x000000040000795c */ /* 0x000fe20000300000 */
.L_x_30:
[----:B------:R-:W-:Y:S01]  /*21f0*/  SHF.L.U32 R0, R55, 0x1f, RZ ;  /* 0x0000001f37007819 */ /* 0x000fe200000006ff */
[----:B------:R-:W-:Y:S01]  /*2200*/  UISETP.GE.U32.AND UP1, UPT, UR47, 0x25, UPT ;  /* 0x000000252f00788c */ /* 0x000fe2000bf26070 */
[----:B------:R-:W-:Y:S01]  /*2210*/  SHF.R.S32.HI R9, RZ, 0x1f, R17 ;  /* 0x0000001fff097819 */ /* 0x000fe20000011411 */
[----:B------:R-:W-:Y:S01]  /*2220*/  UIADD3 UR38, UR38, UR47, URZ ;  /* 0x0000002f26267290 */ /* 0x000fe2000fffe03f */
[----:B------:R-:W0:Y:S03]  /*2230*/  SYNCS.PHASECHK.TRANS64.TRYWAIT P0, [UR43+0x8], R0 ;  /* 0x00000800ff0075a7 */ /* 0x000e26000800016b */
[----:B------:R-:W-:-:S04]  /*2240*/  UISETP.GT.U32.AND UP0, UPT, UR38, 0x24, UPT ;  /* 0x000000242600788c */ /* 0x000fc8000bf04070 */
[----:B------:R-:W-:Y:S02]  /*2250*/  UISETP.LT.U32.AND UP0, UPT, UR47, 0x25, UP0 ;  /* 0x000000252f00788c */ /* 0x000fe40008701070 */
[----:B------:R-:W-:Y:S02]  /*2260*/  @UP1 UIMAD.WIDE.U32 UR4, UR38, -0x45306eb3, URZ ;  /* 0xbacf914d260418a5 */ /* 0x000fe4000f8e003f */
[----:B------:R-:W-:Y:S02]  /*2270*/  USEL UR6, URZ, 0x1, !UP0 ;  /* 0x000000013f067887 */ /* 0x000fe4000c000000 */
[----:B------:R-:W-:Y:S02]  /*2280*/  @UP1 UIADD3 UR4, UR38, -UR5, URZ ;  /* 0x8000000526041290 */ /* 0x000fe4000fffe03f */
[----:B------:R-:W-:Y:S02]  /*2290*/  ULOP3.LUT UR39, UR39, UR6, URZ, 0x3c, !UPT ;  /* 0x0000000627277292 */ /* 0x000fe4000f8e3c3f */
[----:B------:R-:W-:-:S04]  /*22a0*/  @UP1 ULEA.HI UR4, UR4, UR5, URZ, 0x1f ;  /* 0x0000000504041291 */ /* 0x000fc8000f8ff83f */
[----:B------:R-:W-:-:S04]  /*22b0*/  @UP1 USHF.R.U32.HI UR4, URZ, 0x5, UR4 ;  /* 0x000000053f041899 */ /* 0x000fc80008011604 */
[----:B------:R-:W-:Y:S01]  /*22c0*/  @UP1 ULOP3.LUT UR39, UR39, 0x1, UR4, 0x78, !UPT ;  /* 0x0000000127271892 */ /* 0x000fe2000f8e7804 */
[----:B0-----:R-:W-:Y:S11]  /*22d0*/  @!P0 BRA `(.L_x_32) ;  /* 0x0000003c00688947 */ /* 0x001ff60003800000 */
.L_x_123:
[----:B------:R-:W-:Y:S01]  /*22e0*/  ULDC.64 UR4, c[0x0][0x5d0] ;  /* 0x0001740000047ab9 */ /* 0x000fe20000000a00 */
[----:B------:R-:W-:Y:S01]  /*22f0*/  ULDC UR6, c[0x0][0x284] ;  /* 0x0000a10000067ab9 */ /* 0x000fe20000000800 */
[----:B0-----:R-:W-:Y:S02]  /*2300*/  IMAD R0, R9, UR4, RZ ;  /* 0x0000000409007c24 */ /* 0x001fe4000f8e02ff */
[----:B------:R-:W-:Y:S02]  /*2310*/  IMAD.SHL.U32 R10, R22, 0x20, RZ ;  /* 0x00000020160a7824 */ /* 0x000fe400078e00ff */
[----:B------:R-:W-:Y:S02]  /*2320*/  IMAD R3, R17, UR5, R0 ;  /* 0x0000000511037c24 */ /* 0x000fe4000f8e0200 */
[----:B------:R-:W-:Y:S01]  /*2330*/  IMAD.SHL.U32 R0, R19, 0x40, RZ ;  /* 0x0000004013007824 */ /* 0x000fe200078e00ff */
[----:B------:R-:W-:Y:S01]  /*2340*/  SHF.R.S32.HI R11, RZ, 0x1f, R10 ;  /* 0x0000001fff0b7819 */ /* 0x000fe2000001140a */
[----:B------:R-:W-:Y:S01]  /*2350*/  IMAD.WIDE.U32 R4, R17, UR4, R44 ;  /* 0x0000000411047c25 */ /* 0x000fe2000f8e002c */
[----:B------:R-:W-:-:S02]  /*2360*/  ULDC.64 UR4, c[0x0][0x5c8] ;  /* 0x0001720000047ab9 */ /* 0x000fc40000000a00 */
[----:B------:R-:W-:Y:S01]  /*2370*/  ISETP.GE.AND P0, PT, R0, UR6, PT ;  /* 0x0000000600007c0c */ /* 0x000fe2000bf06270 */
[----:B------:R-:W-:Y:S01]  /*2380*/  ULDC UR6, c[0x0][0x288] ;  /* 0x0000a20000067ab9 */ /* 0x000fe20000000800 */
[C---:B------:R-:W-:Y:S01]  /*2390*/  IADD3 R4, P1, R10.reuse, R4, RZ ;  /* 0x000000040a047210 */ /* 0x040fe20007f3e0ff */
[----:B------:R-:W-:Y:S01]  /*23a0*/  IMAD.WIDE R14, R19, 0x40, R42 ;  /* 0x00000040130e7825 */ /* 0x000fe200078e022a */
[----:B------:R-:W-:Y:S02]  /*23b0*/  ISETP.GE.OR P0, PT, R10, UR6, P0 ;  /* 0x000000060a007c0c */ /* 0x000fe40008706670 */
[----:B------:R-:W-:Y:S01]  /*23c0*/  IADD3.X R5, R11, R5, R3, P1, !PT ;  /* 0x000000050b057210 */ /* 0x000fe20000ffe403 */
[----:B------:R-:W-:-:S04]  /*23d0*/  IMAD R7, R15, UR4, RZ ;  /* 0x000000040f077c24 */ /* 0x000fc8000f8e02ff */
[C---:B------:R-:W-:Y:S02]  /*23e0*/  IMAD R7, R14.reuse, UR5, R7 ;  /* 0x000000050e077c24 */ /* 0x040fe4000f8e0207 */
[----:B------:R-:W-:-:S04]  /*23f0*/  IMAD.WIDE.U32 R20, R14, UR4, R4 ;  /* 0x000000040e147c25 */ /* 0x000fc8000f8e0004 */
[----:B------:R-:W-:Y:S05]  /*2400*/  @P0 BRA `(.L_x_33) ;  /* 0x0000001000940947 */ /* 0x000fea0003800000 */
[----:B-----5:R-:W-:Y:S01]  /*2410*/  FSETP.NEU.AND P1, PT, R41, RZ, PT ;  /* 0x000000ff2900720b */ /* 0x020fe20003f2d000 */
[----:B------:R-:W-:Y:S01]  /*2420*/  IMAD.IADD R22, R49, 0x1, -R10 ;  /* 0x0000000131167824 */ /* 0x000fe200078e0a0a */
[----:B------:R-:W-:Y:S01]  /*2430*/  BSSY B0, `(.L_x_33) ;  /* 0x0000122000007945 */ /* 0x000fe20003800000 */
[----:B------:R-:W-:Y:S02]  /*2440*/  IMAD.IADD R0, R53, 0x1, -R0 ;  /* 0x0000000135007824 */ /* 0x000fe400078e0a00 */
[----:B------:R-:W-:Y:S01]  /*2450*/  IMAD.IADD R63, R21, 0x1, R7 ;  /* 0x00000001153f7824 */ /* 0x000fe200078e0207 */
[----:B------:R-:W-:-:S04]  /*2460*/  ISETP.GT.AND P0, PT, R22, RZ, PT ;  /* 0x000000ff1600720c */ /* 0x000fc80003f04270 */
[----:B------:R-:W-:-:S03]  /*2470*/  ISETP.GT.AND P3, PT, R0, RZ, P0 ;  /* 0x000000ff0000720c */ /* 0x000fc60000764270 */
[----:B------:R-:W-:Y:S10]  /*2480*/  @!P1 BRA `(.L_x_34) ;  /* 0x0000000c00389947 */ /* 0x000ff40003800000 */
[----:B------:R-:W0:Y:S01]  /*2490*/  LDC.64 R56, c[0x0][0x5b8] ;  /* 0x00016e00ff387b82 */ /* 0x000e220000000a00 */
[----:B------:R-:W-:-:S07]  /*24a0*/  ULDC.64 UR4, c[0x0][0x5c0] ;  /* 0x0001700000047ab9 */ /* 0x000fce0000000a00 */
[----:B------:R-:W1:Y:S08]  /*24b0*/  LDC.64 R58, c[0x0][0x5b0] ;  /* 0x00016c00ff3a7b82 */ /* 0x000e700000000a00 */
[----:B------:R-:W2:Y:S01]  /*24c0*/  LDC.64 R60, c[0x0][0x5a8] ;  /* 0x00016a00ff3c7b82 */ /* 0x000ea20000000a00 */
[-C--:B0-----:R-:W-:Y:S02]  /*24d0*/  IMAD R6, R9, R56.reuse, RZ ;  /* 0x0000003809067224 */ /* 0x081fe400078e02ff */
[----:B------:R-:W-:-:S04]  /*24e0*/  IMAD.WIDE.U32 R4, R17, R56, R44 ;  /* 0x0000003811047225 */ /* 0x000fc800078e002c */
[----:B------:R-:W-:Y:S01]  /*24f0*/  IMAD R21, R17, R57, R6 ;  /* 0x0000003911157224 */ /* 0x000fe200078e0206 */
[----:B------:R-:W-:Y:S01]  /*2500*/  IADD3 R8, P1, R10, R4, RZ ;  /* 0x000000040a087210 */ /* 0x000fe20007f3e0ff */
[----:B-1----:R-:W-:-:S03]  /*2510*/  IMAD R3, R15, R58, RZ ;  /* 0x0000003a0f037224 */ /* 0x002fc600078e02ff */
[----:B------:R-:W-:Y:S01]  /*2520*/  IADD3.X R9, R11, R5, R21, P1, !PT ;  /* 0x000000050b097210 */ /* 0x000fe20000ffe415 */
[C---:B------:R-:W-:Y:S02]  /*2530*/  IMAD R19, R14.reuse, R59, R3 ;  /* 0x0000003b0e137224 */ /* 0x040fe400078e0203 */
[----:B------:R-:W-:-:S04]  /*2540*/  IMAD.WIDE.U32 R4, R14, R58, R8 ;  /* 0x0000003a0e047225 */ /* 0x000fc800078e0008 */
[----:B------:R-:W-:Y:S01]  /*2550*/  IMAD.IADD R3, R5, 0x1, R19 ;  /* 0x0000000105037824 */ /* 0x000fe200078e0213 */
[----:B--2---:R-:W-:-:S04]  /*2560*/  LEA R6, P1, R4, R60, 0x1 ;  /* 0x0000003c04067211 */ /* 0x004fc800078208ff */
[----:B------:R-:W-:-:S05]  /*2570*/  LEA.HI.X R7, R4, R61, R3, 0x1, P1 ;  /* 0x0000003d04077211 */ /* 0x000fca00008f0c03 */
[----:B------:R0:W2:Y:S01]  /*2580*/  @P3 LDG.E.LTC128B.U16 R3, desc[UR36][R6.64] ;  /* 0x0000002406033981 */ /* 0x0000a2000c1e1520 */
[----:B------:R-:W-:Y:S01]  /*2590*/  IMAD.WIDE.U32 R4, R14, R58, R10 ;  /* 0x0000003a0e047225 */ /* 0x000fe200078e000a */
[----:B------:R-:W-:Y:S02]  /*25a0*/  BSSY B1, `(.L_x_35) ;  /* 0x0000014000017945 */ /* 0x000fe40003800000 */
[----:B------:R-:W-:-:S04]  /*25b0*/  IADD3 R12, P1, R44, R4, RZ ;  /* 0x000000042c0c7210 */ /* 0x000fc80007f3e0ff */
[----:B------:R-:W-:-:S03]  /*25c0*/  IADD3.X R13, R45, R19, R5, P1, !PT ;  /* 0x000000132d0d7210 */ /* 0x000fc60000ffe405 */
[----:B------:R-:W-:-:S04]  /*25d0*/  IMAD.WIDE.U32 R12, R17, R56, R12 ;  /* 0x00000038110c7225 */ /* 0x000fc800078e000c */
[----:B0-----:R-:W-:Y:S01]  /*25e0*/  IMAD.IADD R7, R21, 0x1, R13 ;  /* 0x0000000115077824 */ /* 0x001fe200078e020d */
[----:B------:R-:W-:Y:S02]  /*25f0*/  LEA R6, P4, R12, R60, 0x1 ;  /* 0x0000003c0c067211 */ /* 0x000fe400078808ff */
[----:B------:R-:W-:Y:S02]  /*2600*/  SHF.L.U64.HI R13, R58, 0x3, R59 ;  /* 0x000000033a0d7819 */ /* 0x000fe4000001023b */
[----:B------:R-:W-:Y:S01]  /*2610*/  LEA.HI.X R7, R12, R61, R7, 0x1, P4 ;  /* 0x0000003d0c077211 */ /* 0x000fe200020f0c07 */
[----:B------:R-:W-:Y:S02]  /*2620*/  IMAD.SHL.U32 R12, R58, 0x8, RZ ;  /* 0x000000083a0c7824 */ /* 0x000fe400078e00ff */
[----:B--2---:R-:W-:-:S05]  /*2630*/  HADD2.F32 R4, -RZ, R3.H0_H0 ;  /* 0x20000003ff047230 */ /* 0x004fca0000004100 */
[----:B------:R-:W-:Y:S01]  /*2640*/  FMUL R5, R4, R41 ;  /* 0x0000002904057220 */ /* 0x000fe20000400000 */
[----:B------:R-:W-:-:S03]  /*2650*/  LEA R4, P1, R20, UR4, 0x1 ;  /* 0x0000000414047c11 */ /* 0x000fc6000f8208ff */
[----:B------:R-:W-:Y:S01]  /*2660*/  FFMA R24, R24, R40, R5 ;  /* 0x0000002818187223 */ /* 0x000fe20000000005 */
[----:B------:R-:W-:Y:S02]  /*2670*/  LEA.HI.X R5, R20, UR5, R63, 0x1, P1 ;  /* 0x0000000514057c11 */ /* 0x000fe400088f0c3f */
[----:B------:R-:W-:Y:S02]  /*2680*/  ISETP.GT.AND P1, PT, R22, 0x1, PT ;  /* 0x000000011600780c */ /* 0x000fe40003f24270 */
[----:B------:R-:W-:Y:S02]  /*2690*/  F2FP.F16.F32.PACK_AB R24, RZ, R24 ;  /* 0x00000018ff18723e */ /* 0x000fe400000000ff */
[----:B------:R-:W-:-:S03]  /*26a0*/  ISETP.GT.AND P2, PT, R0, RZ, P1 ;  /* 0x000000ff0000720c */ /* 0x000fc60000f44270 */
[----:B------:R0:W-:Y:S10]  /*26b0*/  @P3 STG.E.U16 desc[UR36][R4.64], R24 ;  /* 0x0000001804003986 */ /* 0x0001f4000c101524 */
[----:B------:R-:W-:Y:S05]  /*26c0*/  @!P2 BRA `(.L_x_36) ;  /* 0x000000000004a947 */ /* 0x000fea0003800000 */
[----:B------:R1:W5:Y:S02]  /*26d0*/  LDG.E.LTC128B.U16 R3, desc[UR36][R6.64+0x2] ;  /* 0x0000022406037981 */ /* 0x000364000c1e1520 */
.L_x_36:
[----:B------:R-:W-:Y:S05]  /*26e0*/  BSYNC B1 ;  /* 0x0000000000017941 */ /* 0x000fea0003800000 */
.L_x_35:
[----:B-----5:R-:W-:Y:S01]  /*26f0*/  HADD2.F32 R20, -RZ, R3.H0_H0 ;  /* 0x20000003ff147230 */ /* 0x020fe20000004100 */
[----:B------:R-:W-:Y:S01]  /*2700*/  ISETP.GT.AND P0, PT, R0, 0x8, P0 ;  /* 0x000000080000780c */ /* 0x000fe20000704270 */
[----:B------:R-:W-:-:S04]  /*2710*/  IMAD.WIDE.U32 R14, R14, R58, R12 ;  /* 0x0000003a0e0e7225 */ /* 0x000fc800078e000c */
[----:B------:R-:W-:Y:S01]  /*2720*/  FMUL R20, R20, R41 ;  /* 0x0000002914147220 */ /* 0x000fe20000400000 */
[----:B------:R-:W-:Y:S01]  /*2730*/  IMAD.IADD R15, R19, 0x1, R15 ;  /* 0x00000001130f7824 */ /* 0x000fe200078e020f */
[----:B------:R-:W-:Y:S02]  /*2740*/  IADD3 R8, P3, R8, R14, RZ ;  /* 0x0000000e08087210 */ /* 0x000fe40007f7e0ff */
[----:B------:R-:W-:Y:S01]  /*2750*/  FFMA R20, R25, R40, R20 ;  /* 0x0000002819147223 */ /* 0x000fe20000000014 */
[----:B------:R-:W-:Y:S02]  /*2760*/  PRMT R19, R3, 0x7610, R19 ;  /* 0x0000761003137816 */ /* 0x000fe40000000013 */
[----:B------:R-:W-:Y:S01]  /*2770*/  IMAD.X R9, R15, 0x1, R9, P3 ;  /* 0x000000010f097824 */ /* 0x000fe200018e0609 */
[----:B------:R-:W-:Y:S02]  /*2780*/  LEA R12, P3, R8, R60, 0x1 ;  /* 0x0000003c080c7211 */ /* 0x000fe400078608ff */
[----:B------:R-:W-:-:S02]  /*2790*/  F2FP.F16.F32.PACK_AB R20, RZ, R20 ;  /* 0x00000014ff14723e */ /* 0x000fc400000000ff */
[----:B------:R-:W-:-:S03]  /*27a0*/  LEA.HI.X R13, R8, R61, R9, 0x1, P3 ;  /* 0x0000003d080d7211 */ /* 0x000fc600018f0c09 */
[----:B------:R2:W-:Y:S04]  /*27b0*/  @P2 STG.E.U16 desc[UR36][R4.64+0x2], R20 ;  /* 0x0000021404002986 */ /* 0x0005e8000c101524 */
[----:B------:R-:W3:Y:S01]  /*27c0*/  @P0 LDG.E.LTC128B.U16 R19, desc[UR36][R12.64] ;  /* 0x000000240c130981 */ /* 0x000ee2000c1e1520 */
[----:B------:R-:W-:Y:S01]  /*27d0*/  IADD3 R14, P2, P3, R44, R14, R10 ;  /* 0x0000000e2c0e7210 */ /* 0x000fe20007b5e00a */
[----:B------:R-:W-:Y:S01]  /*27e0*/  BSSY B1, `(.L_x_37) ;  /* 0x0000011000017945 */ /* 0x000fe20003800000 */
[----:B------:R-:W-:Y:S02]  /*27f0*/  ISETP.GT.AND P1, PT, R0, 0x8, P1 ;  /* 0x000000080000780c */ /* 0x000fe40000f24270 */
[----:B------:R-:W-:Y:S02]  /*2800*/  IADD3.X R15, R45, R15, R11, P2, P3 ;  /* 0x0000000f2d0f7210 */ /* 0x000fe400017e640b */
[----:B------:R-:W-:-:S02]  /*2810*/  SHF.L.U64.HI R11, R46, 0x1, R47 ;  /* 0x000000012e0b7819 */ /* 0x000fc4000001022f */
[----:B------:R-:W-:Y:S01]  /*2820*/  LEA R10, P2, R46, R4, 0x1 ;  /* 0x000000042e0a7211 */ /* 0x000fe200078408ff */
[----:B------:R-:W-:-:S04]  /*2830*/  IMAD.WIDE.U32 R14, R17, R56, R14 ;  /* 0x00000038110e7225 */ /* 0x000fc800078e000e */
[----:B------:R-:W-:Y:S02]  /*2840*/  IMAD.X R11, R11, 0x1, R5, P2 ;  /* 0x000000010b0b7824 */ /* 0x000fe400010e0605 */
[----:B------:R-:W-:Y:S02]  /*2850*/  IMAD.IADD R9, R21, 0x1, R15 ;  /* 0x0000000115097824 */ /* 0x000fe400078e020f */
[----:B---3--:R-:W-:-:S05]  /*2860*/  HADD2.F32 R8, -RZ, R19.H0_H0 ;  /* 0x20000013ff087230 */ /* 0x008fca0000004100 */
[----:B------:R-:W-:Y:S01]  /*2870*/  FMUL R3, R8, R41 ;  /* 0x0000002908037220 */ /* 0x000fe20000400000 */
[----:B------:R-:W-:-:S03]  /*2880*/  LEA R8, P3, R14, R60, 0x1 ;  /* 0x0000003c0e087211 */ /* 0x000fc600078608ff */
[----:B------:R-:W-:Y:S01]  /*2890*/  FFMA R3, R26, R40, R3 ;  /* 0x000000281a037223 */ /* 0x000fe20000000003 */
[----:B------:R-:W-:-:S04]  /*28a0*/  LEA.HI.X R9, R14, R61, R9, 0x1, P3 ;  /* 0x0000003d0e097211 */ /* 0x000fc800018f0c09 */
[----:B------:R-:W-:-:S05]  /*28b0*/  F2FP.F16.F32.PACK_AB R3, RZ, R3 ;  /* 0x00000003ff03723e */ /* 0x000fca00000000ff */
[----:B------:R2:W-:Y:S01]  /*28c0*/  @P0 STG.E.U16 desc[UR36][R10.64], R3 ;  /* 0x000000030a000986 */ /* 0x0005e2000c101524 */
[----:B------:R-:W-:Y:S05]  /*28d0*/  @!P1 BRA `(.L_x_38) ;  /* 0x0000000000049947 */ /* 0x000fea0003800000 */
[----:B------:R3:W5:Y:S02]  /*28e0*/  LDG.E.LTC128B.U16 R19, desc[UR36][R8.64+0x2] ;  /* 0x0000022408137981 */ /* 0x000764000c1e1520 */
.L_x_38:
[----:B------:R-:W-:Y:S05]  /*28f0*/  BSYNC B1 ;  /* 0x0000000000017941 */ /* 0x000fea0003800000 */
.L_x_37:
[----:B-----5:R-:W-:Y:S01]  /*2900*/  HADD2.F32 R12, -RZ, R19.H0_H0 ;  /* 0x20000013ff0c7230 */ /* 0x020fe20000004100 */
[----:B------:R-:W-:Y:S01]  /*2910*/  ISETP.GT.AND P0, PT, R22, 0x8, PT ;  /* 0x000000081600780c */ /* 0x000fe20003f04270 */
[----:B------:R-:W-:Y:S03]  /*2920*/  BSSY B1, `(.L_x_39) ;  /* 0x0000008000017945 */ /* 0x000fe60003800000 */
[----:B------:R-:W-:Y:S01]  /*2930*/  FMUL R12, R12, R41 ;  /* 0x000000290c0c7220 */ /* 0x000fe20000400000 */
[----:B------:R-:W-:-:S03]  /*2940*/  ISETP.GT.AND P2, PT, R0, RZ, P0 ;  /* 0x000000ff0000720c */ /* 0x000fc60000744270 */
[----:B------:R-:W-:-:S05]  /*2950*/  FFMA R12, R27, R40, R12 ;  /* 0x000000281b0c7223 */ /* 0x000fca000000000c */
[----:B------:R-:W-:-:S05]  /*2960*/  F2FP.F16.F32.PACK_AB R12, RZ, R12 ;  /* 0x0000000cff0c723e */ /* 0x000fca00000000ff */
[----:B------:R4:W-:Y:S01]  /*2970*/  @P1 STG.E.U16 desc[UR36][R10.64+0x2], R12 ;  /* 0x0000020c0a001986 */ /* 0x0009e2000c101524 */
[----:B------:R-:W-:Y:S05]  /*2980*/  @!P2 BRA `(.L_x_40) ;  /* 0x000000000004a947 */ /* 0x000fea0003800000 */
[----:B------:R0:W5:Y:S02]  /*2990*/  LDG.E.LTC128B.U16 R19, desc[UR36][R6.64+0x10] ;  /* 0x0000102406137981 */ /* 0x000164000c1e1520 */
.L_x_40:
[----:B------:R-:W-:Y:S05]  /*29a0*/  BSYNC B1 ;  /* 0x0000000000017941 */ /* 0x000fea0003800000 */
.L_x_39:
[----:B----45:R-:W-:Y:S01]  /*29b0*/  HADD2.F32 R12, -RZ, R19.H0_H0 ;  /* 0x20000013ff0c7230 */ /* 0x030fe20000004100 */
[----:B------:R-:W-:Y:S01]  /*29c0*/  ISETP.GT.AND P1, PT, R22, 0x9, PT ;  /* 0x000000091600780c */ /* 0x000fe20003f24270 */
[----:B------:R-:W-:Y:S03]  /*29d0*/  BSSY B1, `(.L_x_41) ;  /* 0x0000008000017945 */ /* 0x000fe60003800000 */
[----:B--2---:R-:W-:Y:S01]  /*29e0*/  FMUL R3, R12, R41 ;  /* 0x000000290c037220 */ /* 0x004fe20000400000 */
[----:B------:R-:W-:-:S03]  /*29f0*/  ISETP.GT.AND P3, PT, R0, RZ, P1 ;  /* 0x000000ff0000720c */ /* 0x000fc60000f64270 */
[----:B------:R-:W-:-:S05]  /*2a00*/  FFMA R3, R28, R40, R3 ;  /* 0x000000281c037223 */ /* 0x000fca0000000003 */
[----:B------:R-:W-:-:S05]  /*2a10*/  F2FP.F16.F32.PACK_AB R3, RZ, R3 ;  /* 0x00000003ff03723e */ /* 0x000fca00000000ff */
[----:B------:R2:W-:Y:S01]  /*2a20*/  @P2 STG.E.U16 desc[UR36][R4.64+0x10], R3 ;  /* 0x0000100304002986 */ /* 0x0005e2000c101524 */
[----:B------:R-:W-:Y:S05]  /*2a30*/  @!P3 BRA `(.L_x_42) ;  /* 0x000000000004b947 */ /* 0x000fea0003800000 */
[----:B------:R4:W5:Y:S02]  /*2a40*/  LDG.E.LTC128B.U16 R19, desc[UR36][R6.64+0x12] ;  /* 0x0000122406137981 */ /* 0x000964000c1e1520 */
.L_x_42:
[----:B------:R-:W-:Y:S05]  /*2a50*/  BSYNC B1 ;  /* 0x0000000000017941 */ /* 0x000fea0003800000 */
.L_x_41:
[----:B-----5:R-:W-:Y:S01]  /*2a60*/  HADD2.F32 R12, -RZ, R19.H0_H0 ;  /* 0x20000013ff0c7230 */ /* 0x020fe20000004100 */
[----:B------:R-:W-:Y:S01]  /*2a70*/  ISETP.GT.AND P0, PT, R0, 0x8, P0 ;  /* 0x000000080000780c */ /* 0x000fe20000704270 */
[----:B------:R-:W-:Y:S03]  /*2a80*/  BSSY B1, `(.L_x_43) ;  /* 0x0000007000017945 */ /* 0x000fe60003800000 */
[----:B------:R-:W-:-:S04]  /*2a90*/  FMUL R12, R12, R41 ;  /* 0x000000290c0c7220 */ /* 0x000fc80000400000 */
[----:B------:R-:W-:-:S05]  /*2aa0*/  FFMA R12, R29, R40, R12 ;  /* 0x000000281d0c7223 */ /* 0x000fca000000000c */
[----:B------:R-:W-:-:S05]  /*2ab0*/  F2FP.F16.F32.PACK_AB R12, RZ, R12 ;  /* 0x0000000cff0c723e */ /* 0x000fca00000000ff */
[----:B------:R0:W-:Y:S01]  /*2ac0*/  @P3 STG.E.U16 desc[UR36][R4.64+0x12], R12 ;  /* 0x0000120c04003986 */ /* 0x0001e2000c101524 */
[----:B------:R-:W-:Y:S05]  /*2ad0*/  @!P0 BRA `(.L_x_44) ;  /* 0x0000000000048947 */ /* 0x000fea0003800000 */
[----:B------:R0:W5:Y:S02]  /*2ae0*/  LDG.E.LTC128B.U16 R19, desc[UR36][R8.64+0x10] ;  /* 0x0000102408137981 */ /* 0x000164000c1e1520 */
.L_x_44:
[----:B------:R-:W-:Y:S05]  /*2af0*/  BSYNC B1 ;  /* 0x0000000000017941 */ /* 0x000fea0003800000 */
.L_x_43:
[----:B0----5:R-:W-:Y:S01]  /*2b00*/  HADD2.F32 R12, -RZ, R19.H0_H0 ;  /* 0x20000013ff0c7230 */ /* 0x021fe20000004100 */
[----:B------:R-:W-:Y:S01]  /*2b10*/  ISETP.GT.AND P1, PT, R0, 0x8, P1 ;  /* 0x000000080000780c */ /* 0x000fe20000f24270 */
[----:B------:R-:W-:Y:S03]  /*2b20*/  BSSY B1, `(.L_x_45) ;  /* 0x0000007000017945 */ /* 0x000fe60003800000 */
[----:B--2---:R-:W-:-:S04]  /*2b30*/  FMUL R3, R12, R41 ;  /* 0x000000290c037220 */ /* 0x004fc80000400000 */
[----:B------:R-:W-:-:S05]  /*2b40*/  FFMA R3, R30, R40, R3 ;  /* 0x000000281e037223 */ /* 0x000fca0000000003 */
[----:B------:R-:W-:-:S05]  /*2b50*/  F2FP.F16.F32.PACK_AB R3, RZ, R3 ;  /* 0x00000003ff03723e */ /* 0x000fca00000000ff */
[----:B------:R0:W-:Y:S01]  /*2b60*/  @P0 STG.E.U16 desc[UR36][R10.64+0x10], R3 ;  /* 0x000010030a000986 */ /* 0x0001e2000c101524 */
[----:B------:R-:W-:Y:S05]  /*2b70*/  @!P1 BRA `(.L_x_46) ;  /* 0x0000000000049947 */ /* 0x000fea0003800000 */
[----:B------:R2:W5:Y:S02]  /*2b80*/  LDG.E.LTC128B.U16 R19, desc[UR36][R8.64+0x12] ;  /* 0x0000122408137981 */ /* 0x000564000c1e1520 */
.L_x_46:
[----:B------:R-:W-:Y:S05]  /*2b90*/  BSYNC B1 ;  /* 0x0000000000017941 */ /* 0x000fea0003800000 */
.L_x_45:
        /* <DEDUP_REMOVED lines=10> */
.L_x_48:
[----:B------:R-:W-:Y:S05]  /*2c40*/  BSYNC B1 ;  /* 0x0000000000017941 */ /* 0x000fea0003800000 */
.L_x_47:
[----:B0----5:R-:W-:Y:S01]  /*2c50*/  HADD2.F32 R12, -RZ, R19.H0_H0 ;  /* 0x20000013ff0c7230 */ /* 0x021fe20000004100 */
        /* <DEDUP_REMOVED lines=9> */
.L_x_50:
[----:B------:R-:W-:Y:S05]  /*2cf0*/  BSYNC B1 ;  /* 0x0000000000017941 */ /* 0x000fea0003800000 */
.L_x_49:
        /* <DEDUP_REMOVED lines=9> */
.L_x_52:
[----:B------:R-:W-:Y:S05]  /*2d90*/  BSYNC B1 ;  /* 0x0000000000017941 */ /* 0x000fea0003800000 */
.L_x_51:
[----:B0----5:R-:W-:Y:S01]  /*2da0*/  HADD2.F32 R12, -RZ, R19.H0_H0 ;  /* 0x20000013ff0c7230 */ /* 0x021fe20000004100 */
        /* <DEDUP_REMOVED lines=8> */
.L_x_54:
[----:B------:R-:W-:Y:S05]  /*2e30*/  BSYNC B1 ;  /* 0x0000000000017941 */ /* 0x000fea0003800000 */
.L_x_53:
        /* <DEDUP_REMOVED lines=10> */
.L_x_56:
[----:B------:R-:W-:Y:S05]  /*2ee0*/  BSYNC B1 ;  /* 0x0000000000017941 */ /* 0x000fea0003800000 */
.L_x_55:
        /* <DEDUP_REMOVED lines=10> */
.L_x_58:
[----:B------:R-:W-:Y:S05]  /*2f90*/  BSYNC B1 ;  /* 0x0000000000017941 */ /* 0x000fea0003800000 */
.L_x_57:
[----:B01--45:R-:W-:Y:S01]  /*2fa0*/  HADD2.F32 R6, -RZ, R19.H0_H0 ;  /* 0x20000013ff067230 */ /* 0x033fe20000004100 */
        /* <DEDUP_REMOVED lines=8> */
.L_x_60:
[----:B------:R-:W-:Y:S05]  /*3030*/  BSYNC B1 ;  /* 0x0000000000017941 */ /* 0x000fea0003800000 */
.L_x_59:
[----:B0----5:R-:W-:Y:S01]  /*3040*/  HADD2.F32 R4, -RZ, R19.H0_H0 ;  /* 0x20000013ff047230 */ /* 0x021fe20000004100 */
[----:B------:R-:W-:Y:S01]  /*3050*/  ISETP.GT.AND P1, PT, R0, 0x8, P1 ;  /* 0x000000080000780c */ /* 0x000fe20000f24270 */
[----:B------:R-:W-:Y:S01]  /*3060*/  @P0 IMAD.MOV.U32 R5, RZ, RZ, R11 ;  /* 0x000000ffff050224 */ /* 0x000fe200078e000b */
[----:B------:R-:W-:Y:S02]  /*3070*/  BSSY B1, `(.L_x_61) ;  /* 0x0000008000017945 */ /* 0x000fe40003800000 */
[----:B------:R-:W-:Y:S01]  /*3080*/  FMUL R3, R4, R41 ;  /* 0x0000002904037220 */ /* 0x000fe20000400000 */
[----:B------:R-:W-:-:S03]  /*3090*/  @P0 IMAD.MOV.U32 R4, RZ, RZ, R10 ;  /* 0x000000ffff040224 */ /* 0x000fc600078e000a */
[----:B------:R-:W-:-:S05]  /*30a0*/  FFMA R3, R38, R40, R3 ;  /* 0x0000002826037223 */ /* 0x000fca0000000003 */
[----:B------:R-:W-:-:S05]  /*30b0*/  F2FP.F16.F32.PACK_AB R3, RZ, R3 ;  /* 0x00000003ff03723e */ /* 0x000fca00000000ff */
[----:B------:R0:W-:Y:S01]  /*30c0*/  @P0 STG.E.U16 desc[UR36][R4.64+0x30], R3 ;  /* 0x0000300304000986 */ /* 0x0001e2000c101524 */
[----:B------:R-:W-:Y:S05]  /*30d0*/  @!P1 BRA `(.L_x_62) ;  /* 0x0000000000049947 */ /* 0x000fea0003800000 */
[----:B------:R4:W5:Y:S02]  /*30e0*/  LDG.E.LTC128B.U16 R19, desc[UR36][R8.64+0x32] ;  /* 0x0000322408137981 */ /* 0x000964000c1e1520 */
.L_x_62:
[----:B------:R-:W-:Y:S05]  /*30f0*/  BSYNC B1 ;  /* 0x0000000000017941 */ /* 0x000fea0003800000 */
.L_x_61:
[----:B------:R-:W-:Y:S05]  /*3100*/  @!P1 BRA `(.L_x_63) ;  /* 0x0000000400509947 */ /* 0x000fea0003800000 */
[----:B-----5:R-:W-:-:S05]  /*3110*/  HADD2.F32 R0, -RZ, R19.H0_H0 ;  /* 0x20000013ff007230 */ /* 0x020fca0000004100 */
[----:B------:R-:W-:-:S04]  /*3120*/  FMUL R0, R0, R41 ;  /* 0x0000002900007220 */ /* 0x000fc80000400000 */
[----:B------:R-:W-:-:S05]  /*3130*/  FFMA R0, R39, R40, R0 ;  /* 0x0000002827007223 */ /* 0x000fca0000000000 */
[----:B------:R-:W-:-:S05]  /*3140*/  F2FP.F16.F32.PACK_AB R0, RZ, R0 ;  /* 0x00000000ff00723e */ /* 0x000fca00000000ff */
[----:B------:R0:W-:Y:S01]  /*3150*/  STG.E.U16 desc[UR36][R10.64+0x32], R0 ;  /* 0x000032000a007986 */ /* 0x0001e2000c101524 */
[----:B------:R-:W-:Y:S05]  /*3160*/  BRA `(.L_x_63) ;  /* 0x0000000400387947 */ /* 0x000fea0003800000 */
.L_x_34:
[----:B------:R-:W-:Y:S01]  /*3170*/  ISETP.GT.AND P2, PT, R22, 0x1, PT ;  /* 0x000000011600780c */ /* 0x000fe20003f44270 */
[----:B------:R-:W-:Y:S01]  /*3180*/  ULDC.64 UR4, c[0x0][0x5c0] ;  /* 0x0001700000047ab9 */ /* 0x000fe20000000a00 */
[-C--:B------:R-:W-:Y:S01]  /*3190*/  FMUL R24, R24, R40.reuse ;  /* 0x0000002818187220 */ /* 0x080fe20000400000 */
[----:B------:R-:W-:Y:S01]  /*31a0*/  LEA R4, P4, R20, UR4, 0x1 ;  /* 0x0000000414047c11 */ /* 0x000fe2000f8808ff */
[-C--:B------:R-:W-:Y:S01]  /*31b0*/  FMUL R25, R25, R40.reuse ;  /* 0x0000002819197220 */ /* 0x080fe20000400000 */
[----:B------:R-:W-:Y:S01]  /*31c0*/  ISETP.GT.AND P1, PT, R0, RZ, P2 ;  /* 0x000000ff0000720c */ /* 0x000fe20001724270 */
[----:B------:R-:W-:Y:S01]  /*31d0*/  FMUL R26, R26, R40 ;  /* 0x000000281a1a7220 */ /* 0x000fe20000400000 */
[----:B------:R-:W-:Y:S01]  /*31e0*/  F2FP.F16.F32.PACK_AB R24, RZ, R24 ;  /* 0x00000018ff18723e */ /* 0x000fe200000000ff */
[-C--:B------:R-:W-:Y:S01]  /*31f0*/  FMUL R27, R27, R40.reuse ;  /* 0x000000281b1b7220 */ /* 0x080fe20000400000 */
[----:B------:R-:W-:Y:S01]  /*3200*/  LEA.HI.X R5, R20, UR5, R63, 0x1, P4 ;  /* 0x0000000514057c11 */ /* 0x000fe2000a0f0c3f */
[-C--:B------:R-:W-:Y:S01]  /*3210*/  FMUL R28, R28, R40.reuse ;  /* 0x000000281c1c7220 */ /* 0x080fe20000400000 */
[----:B------:R-:W-:Y:S01]  /*3220*/  ISETP.GT.AND P4, PT, R22, 0x8, PT ;  /* 0x000000081600780c */ /* 0x000fe20003f84270 */
[-C--:B------:R-:W-:Y:S01]  /*3230*/  FMUL R29, R29, R40.reuse ;  /* 0x000000281d1d7220 */ /* 0x080fe20000400000 */
[C---:B------:R-:W-:Y:S01]  /*3240*/  ISETP.GT.AND P0, PT, R0.reuse, 0x8, P0 ;  /* 0x000000080000780c */ /* 0x040fe20000704270 */
[----:B------:R-:W-:Y:S01]  /*3250*/  @P3 STG.E.U16 desc[UR36][R4.64], R24 ;  /* 0x0000001804003986 */ /* 0x000fe2000c101524 */
[----:B------:R-:W-:Y:S01]  /*3260*/  ISETP.GT.AND P2, PT, R0, 0x8, P2 ;  /* 0x000000080000780c */ /* 0x000fe20001744270 */
[-C--:B------:R-:W-:Y:S01]  /*3270*/  FMUL R30, R30, R40.reuse ;  /* 0x000000281e1e7220 */ /* 0x080fe20000400000 */
[----:B------:R-:W-:Y:S01]  /*3280*/  F2FP.F16.F32.PACK_AB R25, RZ, R25 ;  /* 0x00000019ff19723e */ /* 0x000fe200000000ff */
[-C--:B------:R-:W-:Y:S01]  /*3290*/  FMUL R31, R31, R40.reuse ;  /* 0x000000281f1f7220 */ /* 0x080fe20000400000 */
[----:B------:R-:W-:Y:S01]  /*32a0*/  ISETP.GT.AND P5, PT, R0, RZ, P4 ;  /* 0x000000ff0000720c */ /* 0x000fe200027a4270 */
[----:B------:R-:W-:Y:S01]  /*32b0*/  FMUL R32, R32, R40 ;  /* 0x0000002820207220 */ /* 0x000fe20000400000 */
[C---:B------:R-:W-:Y:S01]  /*32c0*/  SHF.L.U64.HI R3, R46.reuse, 0x1, R47 ;  /* 0x000000012e037819 */ /* 0x040fe2000001022f */
[----:B------:R-:W-:Y:S01]  /*32d0*/  @P1 STG.E.U16 desc[UR36][R4.64+0x2], R25 ;  /* 0x0000021904001986 */ /* 0x000fe2000c101524 */
[----:B------:R-:W-:Y:S01]  /*32e0*/  LEA R6, P3, R46, R4, 0x1 ;  /* 0x000000042e067211 */ /* 0x000fe200078608ff */
[----:B------:R-:W-:Y:S01]  /*32f0*/  FMUL R33, R33, R40 ;  /* 0x0000002821217220 */ /* 0x000fe20000400000 */
[----:B------:R-:W-:Y:S01]  /*3300*/  F2FP.F16.F32.PACK_AB R26, RZ, R26 ;  /* 0x0000001aff1a723e */ /* 0x000fe200000000ff */
[-C--:B------:R-:W-:Y:S01]  /*3310*/  FMUL R34, R34, R40.reuse ;  /* 0x0000002822227220 */ /* 0x080fe20000400000 */
[----:B------:R-:W-:Y:S01]  /*3320*/  ISETP.GT.AND P1, PT, R22, 0x9, PT ;  /* 0x000000091600780c */ /* 0x000fe20003f24270 */
[----:B------:R-:W-:Y:S01]  /*3330*/  IMAD.X R7, R3, 0x1, R5, P3 ;  /* 0x0000000103077824 */ /* 0x000fe200018e0605 */
[----:B------:R-:W-:Y:S01]  /*3340*/  F2FP.F16.F32.PACK_AB R27, RZ, R27 ;  /* 0x0000001bff1b723e */ /* 0x000fe200000000ff */
[----:B------:R-:W-:Y:S01]  /*3350*/  FMUL R35, R35, R40 ;  /* 0x0000002823237220 */ /* 0x000fe20000400000 */
[----:B------:R-:W-:Y:S01]  /*3360*/  F2FP.F16.F32.PACK_AB R28, RZ, R28 ;  /* 0x0000001cff1c723e */ /* 0x000fe200000000ff */
[-C--:B------:R-:W-:Y:S01]  /*3370*/  FMUL R36, R36, R40.reuse ;  /* 0x0000002824247220 */ /* 0x080fe20000400000 */
[C---:B------:R-:W-:Y:S01]  /*3380*/  ISETP.GT.AND P3, PT, R0.reuse, RZ, P1 ;  /* 0x000000ff0000720c */ /* 0x040fe20000f64270 */
[----:B------:R-:W-:Y:S01]  /*3390*/  @P0 STG.E.U16 desc[UR36][R6.64], R26 ;  /* 0x0000001a06000986 */ /* 0x000fe2000c101524 */
[----:B------:R-:W-:Y:S01]  /*33a0*/  ISETP.GT.AND P4, PT, R0, 0x8, P4 ;  /* 0x000000080000780c */ /* 0x000fe20002784270 */
[----:B------:R-:W-:Y:S01]  /*33b0*/  FMUL R37, R37, R40 ;  /* 0x0000002825257220 */ /* 0x000fe20000400000 */
[----:B------:R-:W-:Y:S01]  /*33c0*/  F2FP.F16.F32.PACK_AB R29, RZ, R29 ;  /* 0x0000001dff1d723e */ /* 0x000fe200000000ff */
[----:B------:R-:W-:Y:S01]  /*33d0*/  @P2 STG.E.U16 desc[UR36][R6.64+0x2], R27 ;  /* 0x0000021b06002986 */ /* 0x000fe2000c101524 */
[----:B------:R-:W-:Y:S01]  /*33e0*/  F2FP.F16.F32.PACK_AB R30, RZ, R30 ;  /* 0x0000001eff1e723e */ /* 0x000fe200000000ff */
[-C--:B------:R-:W-:Y:S01]  /*33f0*/  FMUL R38, R38, R40.reuse ;  /* 0x0000002826267220 */ /* 0x080fe20000400000 */
[----:B------:R-:W-:Y:S01]  /*3400*/  F2FP.F16.F32.PACK_AB R31, RZ, R31 ;  /* 0x0000001fff1f723e */ /* 0x000fe200000000ff */
[----:B------:R-:W-:Y:S01]  /*3410*/  @P5 STG.E.U16 desc[UR36][R4.64+0x10], R28 ;  /* 0x0000101c04005986 */ /* 0x000fe2000c101524 */
[----:B------:R-:W-:Y:S01]  /*3420*/  ISETP.GT.AND P5, PT, R0, 0x8, P1 ;  /* 0x000000080000780c */ /* 0x000fe20000fa4270 */
[----:B------:R-:W-:Y:S01]  /*3430*/  FMUL R39, R39, R40 ;  /* 0x0000002827277220 */ /* 0x000fe20000400000 */
[C---:B------:R-:W-:Y:S01]  /*3440*/  ISETP.GT.AND P2, PT, R22.reuse, 0x11, PT ;  /* 0x000000111600780c */ /* 0x040fe20003f44270 */
[----:B------:R-:W-:Y:S01]  /*3450*/  @P3 STG.E.U16 desc[UR36][R4.64+0x12], R29 ;  /* 0x0000121d04003986 */ /* 0x000fe2000c101524 */
[----:B------:R-:W-:-:S02]  /*3460*/  ISETP.GT.AND P3, PT, R22, 0x10, PT ;  /* 0x000000101600780c */ /* 0x000fc40003f64270 */
[----:B------:R-:W-:Y:S01]  /*3470*/  F2FP.F16.F32.PACK_AB R32, RZ, R32 ;  /* 0x00000020ff20723e */ /* 0x000fe200000000ff */
[----:B------:R-:W-:Y:S01]  /*3480*/  @P4 STG.E.U16 desc[UR36][R6.64+0x10], R30 ;  /* 0x0000101e06004986 */ /* 0x000fe2000c101524 */
[----:B------:R-:W-:Y:S02]  /*3490*/  ISETP.GT.AND P4, PT, R0, RZ, P2 ;  /* 0x000000ff0000720c */ /* 0x000fe40001784270 */
[----:B------:R-:W-:Y:S02]  /*34a0*/  F2FP.F16.F32.PACK_AB R33, RZ, R33 ;  /* 0x00000021ff21723e */ /* 0x000fe400000000ff */
[----:B------:R-:W-:Y:S01]  /*34b0*/  ISETP.GT.AND P1, PT, R22, 0x18, PT ;  /* 0x000000181600780c */ /* 0x000fe20003f24270 */
[----:B------:R-:W-:Y:S01]  /*34c0*/  @P5 STG.E.U16 desc[UR36][R6.64+0x12], R31 ;  /* 0x0000121f06005986 */ /* 0x000fe2000c101524 */
[----:B------:R-:W-:Y:S02]  /*34d0*/  ISETP.GT.AND P5, PT, R0, RZ, P3 ;  /* 0x000000ff0000720c */ /* 0x000fe40001fa4270 */
[----:B------:R-:W-:-:S02]  /*34e0*/  ISETP.GT.AND P0, PT, R22, 0x19, PT ;  /* 0x000000191600780c */ /* 0x000fc40003f04270 */
[C---:B------:R-:W-:Y:S02]  /*34f0*/  ISETP.GT.AND P3, PT, R0.reuse, 0x8, P3 ;  /* 0x000000080000780c */ /* 0x040fe40001f64270 */
[C---:B------:R-:W-:Y:S02]  /*3500*/  ISETP.GT.AND P2, PT, R0.reuse, 0x8, P2 ;  /* 0x000000080000780c */ /* 0x040fe40001744270 */
[----:B------:R-:W-:Y:S02]  /*3510*/  F2FP.F16.F32.PACK_AB R34, RZ, R34 ;  /* 0x00000022ff22723e */ /* 0x000fe400000000ff */
[----:B------:R-:W-:Y:S02]  /*3520*/  F2FP.F16.F32.PACK_AB R35, RZ, R35 ;  /* 0x00000023ff23723e */ /* 0x000fe400000000ff */
[----:B------:R-:W-:Y:S01]  /*3530*/  F2FP.F16.F32.PACK_AB R36, RZ, R36 ;  /* 0x00000024ff24723e */ /* 0x000fe200000000ff */
[----:B------:R-:W-:Y:S01]  /*3540*/  @P5 STG.E.U16 desc[UR36][R4.64+0x20], R32 ;  /* 0x0000202004005986 */ /* 0x000fe2000c101524 */
[----:B------:R-:W-:-:S02]  /*3550*/  ISETP.GT.AND P5, PT, R0, RZ, P0 ;  /* 0x000000ff0000720c */ /* 0x000fc400007a4270 */
[C---:B------:R-:W-:Y:S01]  /*3560*/  ISETP.GT.AND P0, PT, R0.reuse, 0x8, P0 ;  /* 0x000000080000780c */ /* 0x040fe20000704270 */
[----:B------:R-:W-:Y:S01]  /*3570*/  @P4 STG.E.U16 desc[UR36][R4.64+0x22], R33 ;  /* 0x0000222104004986 */ /* 0x000fe2000c101524 */
[C---:B------:R-:W-:Y:S02]  /*3580*/  ISETP.GT.AND P4, PT, R0.reuse, RZ, P1 ;  /* 0x000000ff0000720c */ /* 0x040fe40000f84270 */
[----:B------:R-:W-:Y:S01]  /*3590*/  ISETP.GT.AND P1, PT, R0, 0x8, P1 ;  /* 0x000000080000780c */ /* 0x000fe20000f24270 */
[----:B------:R-:W-:Y:S01]  /*35a0*/  @P3 STG.E.U16 desc[UR36][R6.64+0x20], R34 ;  /* 0x0000202206003986 */ /* 0x000fe2000c101524 */
[----:B------:R-:W-:Y:S02]  /*35b0*/  F2FP.F16.F32.PACK_AB R37, RZ, R37 ;  /* 0x00000025ff25723e */ /* 0x000fe400000000ff */
[----:B------:R-:W-:Y:S01]  /*35c0*/  F2FP.F16.F32.PACK_AB R38, RZ, R38 ;  /* 0x00000026ff26723e */ /* 0x000fe200000000ff */
[----:B------:R-:W-:Y:S01]  /*35d0*/  @P2 STG.E.U16 desc[UR36][R6.64+0x22], R35 ;  /* 0x0000222306002986 */ /* 0x000fe2000c101524 */
[----:B------:R-:W-:-:S05]  /*35e0*/  F2FP.F16.F32.PACK_AB R39, RZ, R39 ;  /* 0x00000027ff27723e */ /* 0x000fca00000000ff */
[----:B------:R-:W-:Y:S04]  /*35f0*/  @P4 STG.E.U16 desc[UR36][R4.64+0x30], R36 ;  /* 0x0000302404004986 */ /* 0x000fe8000c101524 */
[----:B------:R0:W-:Y:S02]  /*3600*/  @P5 STG.E.U16 desc[UR36][R4.64+0x32], R37 ;  /* 0x0000322504005986 */ /* 0x0001e4000c101524 */
[----:B0-----:R-:W-:Y:S02]  /*3610*/  @P1 IMAD.MOV.U32 R4, RZ, RZ, R6 ;  /* 0x000000ffff041224 */ /* 0x001fe400078e0006 */
[----:B------:R-:W-:-:S05]  /*3620*/  @P1 IMAD.MOV.U32 R5, RZ, RZ, R7 ;  /* 0x000000ffff051224 */ /* 0x000fca00078e0007 */
[----:B------:R0:W-:Y:S04]  /*3630*/  @P1 STG.E.U16 desc[UR36][R4.64+0x30], R38 ;  /* 0x0000302604001986 */ /* 0x0001e8000c101524 */
[----:B------:R0:W-:Y:S02]  /*3640*/  @P0 STG.E.U16 desc[UR36][R6.64+0x32], R39 ;  /* 0x0000322706000986 */ /* 0x0001e4000c101524 */
.L_x_63:
[----:B------:R-:W-:Y:S05]  /*3650*/  BSYNC B0 ;  /* 0x0000000000007941 */ /* 0x000fea0003800000 */
.L_x_33:
[----:B0-----:R-:W2:Y:S01]  /*3660*/  LDL.64 R4, [R1] ;  /* 0x0000000001047983 */ /* 0x001ea20000100a00 */
[----:B------:R-:W-:Y:S01]  /*3670*/  ULDC.64 UR4, c[0x0][0x650] ;  /* 0x0001940000047ab9 */ /* 0x000fe20000000a00 */
[----:B------:R-:W-:Y:S02]  /*3680*/  IMAD.U32 R0, RZ, RZ, UR44 ;  /* 0x0000002cff007e24 */ /* 0x000fe4000f8e00ff */
[----:B-----5:R-:W-:Y:S02]  /*3690*/  IMAD.MOV.U32 R19, RZ, RZ, -0x1 ;  /* 0xffffffffff137424 */ /* 0x020fe400078e00ff */
[----:B------:R0:W-:Y:S01]  /*36a0*/  SYNCS.ARRIVE.TRANS64.A1T0 RZ, [R0+UR48], RZ ;  /* 0x000000ff00ff79a7 */ /* 0x0001e20008100030 */
[----:B------:R-:W-:Y:S02]  /*36b0*/  IMAD.MOV.U32 R22, RZ, RZ, -0x1 ;  /* 0xffffffffff167424 */ /* 0x000fe400078e00ff */
[----:B------:R-:W-:Y:S01]  /*36c0*/  IMAD.MOV.U32 R17, RZ, RZ, -0x1 ;  /* 0xffffffffff117424 */ /* 0x000fe200078e00ff */
[----:B0-----:R-:W-:-:S02]  /*36d0*/  PRMT R0, RZ, 0x7610, R0 ;  /* 0x00007610ff007816 */ /* 0x001fc40000000000 */
[----:B--2---:R-:W-:-:S05]  /*36e0*/  LEA R18, P0, R4, R18, 0x1 ;  /* 0x0000001204127211 */ /* 0x004fca00078008ff */
[----:B------:R-:W-:Y:S01]  /*36f0*/  IMAD.X R2, R51, 0x1, R2, P0 ;  /* 0x0000000133027824 */ /* 0x000fe200000e0602 */
[----:B------:R-:W-:-:S04]  /*3700*/  ISETP.GE.U32.AND P0, PT, R18, UR4, PT ;  /* 0x0000000412007c0c */ /* 0x000fc8000bf06070 */
[----:B------:R-:W-:-:S13]  /*3710*/  ISETP.GE.U32.AND.EX P0, PT, R2, UR5, PT, P0 ;  /* 0x0000000502007c0c */ /* 0x000fda000bf06100 */
[----:B------:R-:W-:Y:S05]  /*3720*/  @P0 BRA `(.L_x_64) ;  /* 0x0000000400500947 */ /* 0x000fea0003800000 */
[----:B------:R-:W0:Y:S01]  /*3730*/  LDC.64 R10, c[0x0][0x628] ;  /* 0x00018a00ff0a7b82 */ /* 0x000e220000000a00 */
[----:B------:R-:W2:Y:S01]  /*3740*/  S2R R12, SR_CTAID.X ;  /* 0x00000000000c7919 */ /* 0x000ea20000002500 */
[----:B-1-34-:R-:W-:Y:S02]  /*3750*/  IMAD.MOV.U32 R8, RZ, RZ, R18 ;  /* 0x000000ffff087224 */ /* 0x01afe400078e0012 */
[----:B------:R-:W-:Y:S01]  /*3760*/  IMAD.MOV.U32 R9, RZ, RZ, R2 ;  /* 0x000000ffff097224 */ /* 0x000fe200078e0002 */
[----:B------:R-:W1:Y:S03]  /*3770*/  S2R R20, SR_CTAID.Y ;  /* 0x0000000000147919 */ /* 0x000e660000002600 */
[----:B------:R-:W3:Y:S08]  /*3780*/  LDC R0, c[0x0][0x630] ;  /* 0x00018c00ff007b82 */ /* 0x000ef00000000800 */
[----:B------:R-:W4:Y:S01]  /*3790*/  LDC.64 R14, c[0x0][0x620] ;  /* 0x00018800ff0e7b82 */ /* 0x000f220000000a00 */
[----:B0-----:R-:W-:-:S04]  /*37a0*/  ISETP.NE.U32.AND P0, PT, R10, RZ, PT ;  /* 0x000000ff0a00720c */ /* 0x001fc80003f05070 */
[----:B------:R-:W-:-:S13]  /*37b0*/  ISETP.NE.AND.EX P0, PT, R11, RZ, PT, P0 ;  /* 0x000000ff0b00720c */ /* 0x000fda0003f05300 */
[----:B-1234-:R-:W-:Y:S05]  /*37c0*/  @!P0 BRA `(.L_x_65) ;  /* 0x0000000000288947 */ /* 0x01efea0003800000 */
[----:B------:R-:W0:Y:S02]  /*37d0*/  LDC R3, c[0x0][0x634] ;  /* 0x00018d00ff037b82 */ /* 0x000e240000000800 */
[----:B0-----:R-:W-:-:S05]  /*37e0*/  IADD3 R3, P0, R18, R3, RZ ;  /* 0x0000000312037210 */ /* 0x001fca0007f1e0ff */
        /* <DEDUP_REMOVED lines=8> */
.L_x_65:
[-CC-:B------:R-:W-:Y:S01]  /*3870*/  SHF.R.U64 R17, R8, R0.reuse, R9.reuse ;  /* 0x0000000008117219 */ /* 0x180fe20000001209 */
[----:B------:R-:W0:Y:S01]  /*3880*/  LDC.64 R26, c[0x0][0x640] ;  /* 0x00019000ff1a7b82 */ /* 0x000e220000000a00 */
[----:B------:R-:W-:Y:S01]  /*3890*/  SHF.R.U32.HI R0, RZ, R0, R9 ;  /* 0x00000000ff007219 */ /* 0x000fe20000011609 */
[----:B------:R-:W-:Y:S01]  /*38a0*/  IMAD.MOV.U32 R19, RZ, RZ, R2 ;  /* 0x000000ffff137224 */ /* 0x000fe200078e0002 */
[----:B------:R-:W-:Y:S01]  /*38b0*/  IADD3 R3, P0, RZ, -R17, RZ ;  /* 0x80000011ff037210 */ /* 0x000fe20007f1e0ff */
[----:B------:R-:W-:Y:S01]  /*38c0*/  ULDC UR4, c[0x0][0x150] ;  /* 0x0000540000047ab9 */ /* 0x000fe20000000800 */
[----:B------:R-:W-:-:S03]  /*38d0*/  I2FP.F32.U32 R7, R12 ;  /* 0x0000000c00077245 */ /* 0x000fc60000201000 */
[----:B------:R-:W1:Y:S01]  /*38e0*/  LDC R6, c[0x0][0x618] ;  /* 0x00018600ff067b82 */ /* 0x000e620000000800 */
[----:B------:R-:W-:Y:S02]  /*38f0*/  IMAD.X R5, RZ, RZ, ~R0, P0 ;  /* 0x000000ffff057224 */ /* 0x000fe400000e0e00 */
[----:B------:R-:W-:Y:S01]  /*3900*/  FMUL R7, R7, UR4 ;  /* 0x0000000407077c20 */ /* 0x000fe20008400000 */
[----:B------:R-:W-:Y:S01]  /*3910*/  ULDC UR4, c[0x0][0x154] ;  /* 0x0000550000047ab9 */ /* 0x000fe20000000800 */
[-C--:B------:R-:W-:Y:S02]  /*3920*/  IMAD R0, R5, R14.reuse, RZ ;  /* 0x0000000e05007224 */ /* 0x080fe400078e02ff */
[C---:B------:R-:W-:Y:S01]  /*3930*/  IMAD.WIDE.U32 R4, R3.reuse, R14, R18 ;  /* 0x0000000e03047225 */ /* 0x040fe200078e0012 */
[----:B------:R-:W2:Y:S01]  /*3940*/  LDC R11, c[0x0][0x608] ;  /* 0x00018200ff0b7b82 */ /* 0x000ea20000000800 */
[----:B------:R-:W3:Y:S02]  /*3950*/  F2I.U32.TRUNC.NTZ R7, R7 ;  /* 0x0000000700077305 */ /* 0x000ee4000020f000 */
[----:B------:R-:W-:-:S04]  /*3960*/  IMAD R3, R3, R15, R0 ;  /* 0x0000000f03037224 */ /* 0x000fc800078e0200 */
[----:B------:R-:W-:Y:S01]  /*3970*/  IMAD.IADD R3, R5, 0x1, R3 ;  /* 0x0000000105037824 */ /* 0x000fe200078e0203 */
[----:B------:R-:W4:Y:S01]  /*3980*/  LDC R25, c[0x0][0x658] ;  /* 0x00019600ff197b82 */ /* 0x000f220000000800 */
[----:B------:R-:W-:Y:S02]  /*3990*/  I2FP.F32.U32 R5, R20 ;  /* 0x0000001400057245 */ /* 0x000fe40000201000 */
[----:B0-----:R-:W-:-:S04]  /*39a0*/  ISETP.NE.U32.AND P0, PT, R26, RZ, PT ;  /* 0x000000ff1a00720c */ /* 0x001fc80003f05070 */
[----:B------:R-:W-:Y:S01]  /*39b0*/  ISETP.NE.AND.EX P0, PT, R27, RZ, PT, P0 ;  /* 0x000000ff1b00720c */ /* 0x000fe20003f05300 */
[----:B------:R-:W0:Y:S01]  /*39c0*/  LDC R9, c[0x0][0x144] ;  /* 0x00005100ff097b82 */ /* 0x000e220000000800 */
[-C--:B-1----:R-:W-:Y:S01]  /*39d0*/  SHF.R.U64 R13, R4, R6.reuse, R3 ;  /* 0x00000006040d7219 */ /* 0x082fe20000001203 */
[----:B---3--:R-:W-:Y:S01]  /*39e0*/  IMAD.MOV R7, RZ, RZ, -R7 ;  /* 0x000000ffff077224 */ /* 0x008fe200078e0a07 */
[----:B------:R-:W-:Y:S01]  /*39f0*/  SHF.R.U32.HI R0, RZ, R6, R3 ;  /* 0x00000006ff007219 */ /* 0x000fe20000011603 */
[----:B------:R-:W-:-:S04]  /*3a00*/  FMUL R3, R5, UR4 ;  /* 0x0000000405037c20 */ /* 0x000fc80008400000 */
[----:B------:R-:W1:Y:S01]  /*3a10*/  LDC R21, c[0x0][0x148] ;  /* 0x00005200ff157b82 */ /* 0x000e620000000800 */
[----:B------:R3:W0:Y:S01]  /*3a20*/  F2I.U32.TRUNC.NTZ R10, R3 ;  /* 0x00000003000a7305 */ /* 0x000622000020f000 */
[-CC-:B--2---:R-:W-:Y:S02]  /*3a30*/  SHF.R.U64 R15, R13, R11.reuse, R0.reuse ;  /* 0x0000000b0d0f7219 */ /* 0x184fe40000001200 */
[----:B------:R-:W-:-:S04]  /*3a40*/  SHF.R.U32.HI R0, RZ, R11, R0 ;  /* 0x0000000bff007219 */ /* 0x000fc80000011600 */
[----:B------:R-:W2:Y:S01]  /*3a50*/  LDC R14, c[0x0][0x648] ;  /* 0x00019200ff0e7b82 */ /* 0x000ea20000000800 */
[-CC-:B----4-:R-:W-:Y:S02]  /*3a60*/  SHF.R.U64 R19, R15, R25.reuse, R0.reuse ;  /* 0x000000190f137219 */ /* 0x190fe40000001200 */
[----:B------:R-:W-:-:S03]  /*3a70*/  SHF.R.U32.HI R5, RZ, R25, R0 ;  /* 0x00000019ff057219 */ /* 0x000fc60000011600 */
[----:B------:R-:W-:Y:S02]  /*3a80*/  IMAD.MOV.U32 R4, RZ, RZ, R19 ;  /* 0x000000ffff047224 */ /* 0x000fe400078e0013 */
[----:B------:R-:W4:Y:S01]  /*3a90*/  LDC R22, c[0x0][0x638] ;  /* 0x00018e00ff167b82 */ /* 0x000f220000000800 */
[----:B0-----:R-:W-:-:S07]  /*3aa0*/  IMAD R12, R9, R7, R12 ;  /* 0x00000007090c7224 */ /* 0x001fce00078e020c */
[----:B------:R-:W0:Y:S08]  /*3ab0*/  LDC R24, c[0x0][0x610] ;  /* 0x00018400ff187b82 */ /* 0x000e300000000800 */
[----:B------:R-:W0:Y:S01]  /*3ac0*/  LDC R28, c[0x0][0x600] ;  /* 0x00018000ff1c7b82 */ /* 0x000e220000000800 */
[----:B-1-3--:R-:W-:Y:S05]  /*3ad0*/  @!P0 BRA `(.L_x_66) ;  /* 0x0000000000288947 */ /* 0x00afea0003800000 */
[----:B------:R-:W1:Y:S02]  /*3ae0*/  LDC R0, c[0x0][0x64c] ;  /* 0x00019300ff007b82 */ /* 0x000e640000000800 */
[----:B-1----:R-:W-:-:S05]  /*3af0*/  IADD3 R3, P0, R19, R0, RZ ;  /* 0x0000000013037210 */ /* 0x002fca0007f1e0ff */
        /* <DEDUP_REMOVED lines=8> */
.L_x_66:
[----:B------:R-:W-:Y:S01]  /*3b80*/  ISETP.NE.AND P0, PT, R23, 0x1, PT ;  /* 0x000000011700780c */ /* 0x000fe20003f05270 */
[----:B------:R-:W-:Y:S01]  /*3b90*/  IMAD.MOV R10, RZ, RZ, -R10 ;  /* 0x000000ffff0a7224 */ /* 0x000fe200078e0a0a */
[----:B--2---:R-:W-:Y:S02]  /*3ba0*/  SHF.R.U64 R0, R4, R14, R5 ;  /* 0x0000000e04007219 */ /* 0x004fe40000001205 */
[----:B------:R-:W-:Y:S02]  /*3bb0*/  LOP3.LUT R3, R15, R52, RZ, 0xc0, !PT ;  /* 0x000000340f037212 */ /* 0x000fe400078ec0ff */
[----:B------:R-:W-:Y:S01]  /*3bc0*/  LOP3.LUT R13, R13, R50, RZ, 0xc0, !PT ;  /* 0x000000320d0d7212 */ /* 0x000fe200078ec0ff */
[----:B------:R-:W-:Y:S02]  /*3bd0*/  IMAD.MOV R4, RZ, RZ, -R0 ;  /* 0x000000ffff047224 */ /* 0x000fe400078e0a00 */
[----:B------:R-:W-:Y:S02]  /*3be0*/  IMAD R3, R48, R0, R3 ;  /* 0x0000000030037224 */ /* 0x000fe400078e0203 */
[----:B----4-:R-:W-:-:S02]  /*3bf0*/  IMAD R0, R4, R22, R19 ;  /* 0x0000001604007224 */ /* 0x010fc400078e0213 */
[----:B------:R-:W-:Y:S02]  /*3c00*/  @P0 IMAD R12, R21, R10, R20 ;  /* 0x0000000a150c0224 */ /* 0x000fe400078e0214 */
[----:B0-----:R-:W-:Y:S02]  /*3c10*/  IMAD R4, R0, R28, R13 ;  /* 0x0000001c00047224 */ /* 0x001fe400078e020d */
[----:B------:R-:W-:Y:S02]  /*3c20*/  IMAD R19, R3, R24, R12 ;  /* 0x0000001803137224 */ /* 0x000fe400078e020c */
[----:B------:R-:W-:-:S03]  /*3c30*/  IMAD.MOV.U32 R3, RZ, RZ, 0x1 ;  /* 0x00000001ff037424 */ /* 0x000fc600078e00ff */
[----:B------:R-:W-:Y:S02]  /*3c40*/  SEL R22, R4, R19, !P0 ;  /* 0x0000001304167207 */ /* 0x000fe40004000000 */
[----:B------:R-:W-:Y:S02]  /*3c50*/  PRMT R0, R3, 0x7610, R0 ;  /* 0x0000761003007816 */ /* 0x000fe40000000000 */
[----:B------:R-:W-:-:S07]  /*3c60*/  SEL R19, R19, R4, !P0 ;  /* 0x0000000413137207 */ /* 0x000fce0004000000 */
.L_x_64:
[----:B------:R-:W-:Y:S01]  /*3c70*/  UIMAD.WIDE.U32 UR4, UR38, -0x45306eb3, URZ ;  /* 0xbacf914d260478a5 */ /* 0x000fe2000f8e003f */
[----:B------:R-:W-:Y:S02]  /*3c80*/  LOP3.LUT P0, RZ, R0, 0xff, RZ, 0xc0, !PT ;  /* 0x000000ff00ff7812 */ /* 0x000fe4000780c0ff */
[----:B------:R-:W-:Y:S01]  /*3c90*/  LOP3.LUT R55, R55, 0x1, RZ, 0x3c, !PT ;  /* 0x0000000137377812 */ /* 0x000fe200078e3cff */
[----:B------:R-:W-:-:S04]  /*3ca0*/  UIADD3 UR4, UR38, -UR5, URZ ;  /* 0x8000000526047290 */ /* 0x000fc8000fffe03f */
[----:B------:R-:W-:-:S04]  /*3cb0*/  ULEA.HI UR4, UR4, UR5, URZ, 0x1f ;  /* 0x0000000504047291 */ /* 0x000fc8000f8ff83f */
[----:B------:R-:W-:-:S04]  /*3cc0*/  USHF.R.U32.HI UR4, URZ, 0x5, UR4 ;  /* 0x000000053f047899 */ /* 0x000fc80008011604 */
[----:B------:R-:W-:Y:S01]  /*3cd0*/  UIMAD UR38, UR4, -0x25, UR38 ;  /* 0xffffffdb042678a4 */ /* 0x000fe2000f8e0226 */
[----:B------:R-:W-:Y:S11]  /*3ce0*/  @P0 BRA `(.L_x_67) ;  /* 0xffffffdc004c0947 */ /* 0x000ff6000383ffff */
[----:B------:R-:W-:Y:S05]  /*3cf0*/  EXIT ;  /* 0x000000000000794d */ /* 0x000fea0003800000 */
.L_x_14:
[----:B------:R-:W-:-:S08]  /*3d00*/  ISETP.NE.AND P0, PT, R5, RZ, PT ;  /* 0x000000ff0500720c */ /* 0x000fd00003f05270 */
[----:B0-----:R-:W0:-:S00]  /*3d10*/  USETMAXREG.DEALLOC.CTAPOOL 0x28 ;  /* 0x00000028000079c8 */ /* 0x001e0000080e0500 */
[----:B------:R-:W-:Y:S05]  /*3d20*/  @P0 EXIT ;  /* 0x000000000000094d */ /* 0x000fea0003800000 */
[----:B0-----:R-:W-:Y:S01]  /*3d30*/  LOP3.LUT P0, RZ, R0, 0xff, RZ, 0xc0, !PT ;  /* 0x000000ff00ff7812 */ /* 0x001fe2000780c0ff */
[----:B------:R-:W-:Y:S02]  /*3d40*/  IMAD.MOV.U32 R0, RZ, RZ, 0x1 ;  /* 0x00000001ff007424 */ /* 0x000fe400078e00ff */
[----:B------:R-:W-:-:S10]  /*3d50*/  IMAD.MOV.U32 R8, RZ, RZ, RZ ;  /* 0x000000ffff087224 */ /* 0x000fd400078e00ff */
[----:B------:R-:W-:Y:S05]  /*3d60*/  @!P0 BRA `(.L_x_68) ;  /* 0x0000000c001c8947 */ /* 0x000fea0003800000 */
[----:B------:R-:W-:Y:S01]  /*3d70*/  LOP3.LUT P0, RZ, R3, 0x1f, RZ, 0xc0, !PT ;  /* 0x0000001f03ff7812 */ /* 0x000fe2000780c0ff */
[----:B------:R-:W-:Y:S01]  /*3d80*/  ULDC UR5, c[0x0][0x658] ;  /* 0x0001960000057ab9 */ /* 0x000fe20000000800 */
[----:B------:R-:W-:Y:S01]  /*3d90*/  UMOV UR6, 0xffffffff ;  /* 0xffffffff00067882 */ /* 0x000fe20000000000 */
[----:B------:R-:W-:Y:S01]  /*3da0*/  BSSY B0, `(.L_x_68) ;  /* 0x00000c3000007945 */ /* 0x000fe20003800000 */
[----:B------:R-:W-:Y:S01]  /*3db0*/  USHF.L.U32 UR6, UR6, UR5, URZ ;  /* 0x0000000506067299 */ /* 0x000fe2000800063f */
[C---:B------:R-:W-:Y:S01]  /*3dc0*/  ISETP.NE.AND P2, PT, R4.reuse, RZ, PT ;  /* 0x000000ff0400720c */ /* 0x040fe20003f45270 */
[----:B------:R-:W-:Y:S01]  /*3dd0*/  IMAD.MOV.U32 R9, RZ, RZ, 0x1 ;  /* 0x00000001ff097424 */ /* 0x000fe200078e00ff */
[----:B------:R-:W-:Y:S01]  /*3de0*/  ISETP.NE.OR P0, PT, R4, RZ, !P0 ;  /* 0x000000ff0400720c */ /* 0x000fe20004705670 */
[----:B------:R-:W-:Y:S01]  /*3df0*/  IMAD.MOV.U32 R0, RZ, RZ, 0x1 ;  /* 0x00000001ff007424 */ /* 0x000fe200078e00ff */
[----:B------:R-:W-:Y:S01]  /*3e00*/  LOP3.LUT R3, R16, 0x2, RZ, 0xfc, !PT ;  /* 0x0000000210037812 */ /* 0x000fe200078efcff */
[----:B------:R-:W-:Y:S01]  /*3e10*/  IMAD.MOV.U32 R8, RZ, RZ, RZ ;  /* 0x000000ffff087224 */ /* 0x000fe200078e00ff */
[----:B------:R-:W-:Y:S01]  /*3e20*/  ULDC UR4, c[0x0][0x600] ;  /* 0x0001800000047ab9 */ /* 0x000fe20000000800 */
[----:B------:R-:W-:Y:S01]  /*3e30*/  UMOV UR7, 0x1 ;  /* 0x0000000100077882 */ /* 0x000fe20000000000 */
[----:B------:R-:W-:-:S02]  /*3e40*/  UIADD3 UR19, UR40, 0x1, URZ ;  /* 0x0000000128137890 */ /* 0x000fc4000fffe03f */
[----:B------:R-:W-:Y:S02]  /*3e50*/  UIADD3 UR15, UR4, -0x1, URZ ;  /* 0xffffffff040f7890 */ /* 0x000fe4000fffe03f */
[----:B------:R-:W-:Y:S02]  /*3e60*/  USHF.L.U32 UR17, UR7, UR5, URZ ;  /* 0x0000000507117299 */ /* 0x000fe4000800063f */
[----:B------:R-:W-:Y:S01]  /*3e70*/  ULOP3.LUT UR16, URZ, UR6, URZ, 0x33, !UPT ;  /* 0x000000063f107292 */ /* 0x000fe2000f8e333f */
[----:B------:R-:W-:-:S11]  /*3e80*/  ULDC.64 UR20, c[0x0][0x198] ;  /* 0x0000660000147ab9 */ /* 0x000fd60000000a00 */
.L_x_80:
[----:B------:R-:W-:-:S03]  /*3e90*/  UMOV UR4, 0xffffffff ;  /* 0xffffffff00047882 */ /* 0x000fc60000000000 */
[----:B------:R-:W-:Y:S05]  /*3ea0*/  BRA.DIV UR4, `(.L_x_69) ;  /* 0x00000022048c7947 */ /* 0x000fea000b800000 */
[----:B------:R-:W-:-:S13]  /*3eb0*/  ELECT P6, URZ, PT ;  /* 0x00000000003f782f */ /* 0x000fda00038c0000 */
.L_x_126:
[----:B------:R-:W0:Y:S01]  /*3ec0*/  LDC R4, c[0x0][0x28c] ;  /* 0x0000a300ff047b82 */ /* 0x000e220000000800 */
[----:B------:R-:W-:Y:S01]  /*3ed0*/  BSSY B1, `(.L_x_70) ;  /* 0x0000037000017945 */ /* 0x000fe20003800000 */
[----:B0-----:R-:W-:-:S13]  /*3ee0*/  ISETP.LT.OR P6, PT, R4, 0x1, !P6 ;  /* 0x000000010400780c */ /* 0x001fda00077c1670 */
[----:B------:R-:W-:Y:S05]  /*3ef0*/  @P6 BRA `(.L_x_71) ;  /* 0x0000000000d06947 */ /* 0x000fea0003800000 */
[----:B------:R-:W-:Y:S02]  /*3f00*/  IMAD.SHL.U32 R22, R22, 0x20, RZ ;  /* 0x0000002016167824 */ /* 0x000fe400078e00ff */
[----:B------:R-:W-:Y:S02]  /*3f10*/  IMAD.SHL.U32 R19, R19, 0x40, RZ ;  /* 0x0000004013137824 */ /* 0x000fe400078e00ff */
[----:B------:R-:W-:Y:S02]  /*3f20*/  IMAD.MOV.U32 R13, RZ, RZ, RZ ;  /* 0x000000ffff0d7224 */ /* 0x000fe400078e00ff */
[----:B------:R-:W-:Y:S02]  /*3f30*/  IMAD.U32 R14, RZ, RZ, UR19 ;  /* 0x00000013ff0e7e24 */ /* 0x000fe4000f8e00ff */
[----:B------:R-:W-:Y:S02]  /*3f40*/  IMAD.MOV.U32 R4, RZ, RZ, R0 ;  /* 0x000000ffff047224 */ /* 0x000fe400078e0000 */
[----:B------:R-:W-:-:S07]  /*3f50*/  IMAD.MOV.U32 R5, RZ, RZ, R8 ;  /* 0x000000ffff057224 */ /* 0x000fce00078e0008 */
.L_x_75:
[----:B------:R-:W0:Y:S01]  /*3f60*/  S2R R7, SR_CgaCtaId ;  /* 0x0000000000077919 */ /* 0x000e220000008800 */
[----:B------:R-:W-:-:S04]  /*3f70*/  MOV R6, 0x400 ;  /* 0x0000040000067802 */ /* 0x000fc80000000f00 */
[----:B0-----:R-:W-:Y:S02]  /*3f80*/  LEA R12, R7, R6, 0x18 ;  /* 0x00000006070c7211 */ /* 0x001fe400078ec0ff */
[----:B------:R-:W-:Y:S01]  /*3f90*/  SHF.L.U32 R6, R4, 0x1f, RZ ;  /* 0x0000001f04067819 */ /* 0x000fe200000006ff */
[----:B------:R-:W0:Y:S02]  /*3fa0*/  @!P2 LDC R7, c[0x0][0x500] ;  /* 0x00014000ff07ab82 */ /* 0x000e240000000800 */
[----:B------:R-:W-:-:S04]  /*3fb0*/  IMAD R11, R5, 0x8, R12 ;  /* 0x00000008050b7824 */ /* 0x000fc800078e020c */
[----:B------:R-:W1:Y:S02]  /*3fc0*/  SYNCS.PHASECHK.TRANS64.TRYWAIT P1, [R11+URZ+0x128], R6 ;  /* 0x000128060b0075a7 */ /* 0x000e64000802017f */
[----:B-1----:R-:W-:Y:S05]  /*3fd0*/  @!P1 BRA `(.L_x_72) ;  /* 0x0000002000609947 */ /* 0x002fea0003800000 */
.L_x_127:
[----:B-1----:R-:W-:Y:S01]  /*3fe0*/  PRMT R6, R3, 0x9910, RZ ;  /* 0x0000991003067816 */ /* 0x002fe200000000ff */
[----:B0-----:R0:W-:Y:S03]  /*3ff0*/  @!P2 SYNCS.ARRIVE.TRANS64 RZ, [R11+URZ], R7 ;  /* 0x000000070bffa9a7 */ /* 0x0011e6000800003f */
[----:B------:R-:W-:-:S13]  /*4000*/  ISETP.NE.AND P1, PT, R6, 0x2, PT ;  /* 0x000000020600780c */ /* 0x000fda0003f25270 */
[----:B0-----:R-:W-:Y:S05]  /*4010*/  @P1 BRA `(.L_x_73) ;  /* 0x0000000000041947 */ /* 0x001fea0003800000 */
[----:B------:R-:W-:Y:S01]  /*4020*/  BPT.TRAP 0x1 ;  /* 0x000000040000795c */ /* 0x000fe20000300000 */
.L_x_73:
[----:B------:R-:W-:Y:S05]  /*4030*/  @P0 BRA `(.L_x_74) ;  /* 0x0000000000040947 */ /* 0x000fea0003800000 */
[----:B------:R-:W-:Y:S01]  /*4040*/  BPT.TRAP 0x1 ;  /* 0x000000040000795c */ /* 0x000fe20000300000 */
.L_x_74:
[--C-:B------:R-:W-:Y:S01]  /*4050*/  IMAD R6, R5, 0x1000, R12.reuse ;  /* 0x0000100005067824 */ /* 0x100fe200078e020c */
[----:B------:R-:W-:Y:S01]  /*4060*/  R2UR UR9, R11 ;  /* 0x000000000b0972ca */ /* 0x000fe200000e0000 */
[C---:B------:R-:W-:Y:S01]  /*4070*/  IMAD R12, R5.reuse, 0x800, R12 ;  /* 0x00000800050c7824 */ /* 0x040fe200078e020c */
[----:B------:R-:W-:Y:S01]  /*4080*/  UIADD3 UR4, UP0, UR20, 0xf0, URZ ;  /* 0x000000f014047890 */ /* 0x000fe2000ff1e03f */
[----:B------:R-:W-:Y:S01]  /*4090*/  VIADD R14, R14, 0xffffffff ;  /* 0xffffffff0e0e7836 */ /* 0x000fe20000000000 */
[----:B------:R-:W-:Y:S01]  /*40a0*/  R2UR UR5, R6 ;  /* 0x00000000060572ca */ /* 0x000fe200000e0000 */
[----:B------:R-:W-:Y:S01]  /*40b0*/  UIADD3 UR22, UP1, UR20, 0x1f0, URZ ;  /* 0x000001f014167890 */ /* 0x000fe2000ff3e03f */
[----:B------:R-:W-:Y:S01]  /*40c0*/  R2UR UR8, R12 ;  /* 0x000000000c0872ca */ /* 0x000fe200000e0000 */
[----:B------:R-:W-:Y:S01]  /*40d0*/  VIADD R5, R5, 0x1 ;  /* 0x0000000105057836 */ /* 0x000fe20000000000 */
[----:B------:R-:W-:Y:S01]  /*40e0*/  R2UR UR11, R19 ;  /* 0x00000000130b72ca */ /* 0x000fe200000e0000 */
[----:B------:R-:W-:Y:S01]  /*40f0*/  UIADD3.X UR23, URZ, UR21, URZ, UP1, !UPT ;  /* 0x000000153f177290 */ /* 0x000fe20008ffe43f */
[----:B------:R-:W-:Y:S01]  /*4100*/  R2UR UR10, R13 ;  /* 0x000000000d0a72ca */ /* 0x000fe200000e0000 */
[----:B------:R-:W-:Y:S01]  /*4110*/  UMOV UR6, 0x0 ;  /* 0x0000000000067882 */ /* 0x000fe20000000000 */
[----:B------:R-:W-:Y:S01]  /*4120*/  R2UR UR12, R17 ;  /* 0x00000000110c72ca */ /* 0x000fe200000e0000 */
[----:B------:R-:W-:Y:S01]  /*4130*/  UMOV UR7, 0x10000000 ;  /* 0x1000000000077882 */ /* 0x000fe20000000000 */
[----:B------:R-:W-:Y:S01]  /*4140*/  R2UR UR18, R22 ;  /* 0x00000000161272ca */ /* 0x000fe200000e0000 */
[----:B------:R-:W-:Y:S01]  /*4150*/  VIADD R13, R13, 0x20 ;  /* 0x000000200d0d7836 */ /* 0x000fe20000000000 */
[----:B------:R-:W-:Y:S01]  /*4160*/  ISETP.GT.AND P3, PT, R14, 0x1, PT ;  /* 0x000000010e00780c */ /* 0x000fe20003f64270 */
[----:B------:R-:W-:Y:S01]  /*4170*/  UIADD3 UR13, UR5, 0x380, URZ ;  /* 0x00000380050d7890 */ /* 0x000fe2000fffe03f */
[----:B------:R-:W-:Y:S01]  /*4180*/  ISETP.NE.AND P1, PT, R5, 0x25, PT ;  /* 0x000000250500780c */ /* 0x000fe20003f25270 */
[----:B------:R-:W-:-:S02]  /*4190*/  UIADD3.X UR5, URZ, UR21, URZ, UP0, !UPT ;  /* 0x000000153f057290 */ /* 0x000fc400087fe43f */
[----:B------:R-:W-:Y:S01]  /*41a0*/  UIADD3 UR14, UR8, 0x25380, URZ ;  /* 0x00025380080e7890 */ /* 0x000fe2000fffe03f */
[----:B------:R-:W-:Y:S02]  /*41b0*/  SEL R7, RZ, 0x1, P1 ;  /* 0x00000001ff077807 */ /* 0x000fe40000800000 */
[----:B------:R-:W-:Y:S01]  /*41c0*/  UMOV UR8, UR13 ;  /* 0x0000000d00087c82 */ /* 0x000fe20008000000 */
[----:B------:R-:W-:Y:S02]  /*41d0*/  SEL R5, R5, RZ, P1 ;  /* 0x000000ff05057207 */ /* 0x000fe40000800000 */
[----:B------:R-:W-:Y:S01]  /*41e0*/  LOP3.LUT R4, R4, R7, RZ, 0x3c, !PT ;  /* 0x0000000704047212 */ /* 0x000fe200078e3cff */
[----:B------:R0:W-:Y:S02]  /*41f0*/  UTMALDG.3D [UR8], [UR4], desc[UR6] ;  /* 0x00000608040075b4 */ /* 0x0001e40008011000 */
[----:B0-----:R-:W-:Y:S01]  /*4200*/  UMOV UR8, UR14 ;  /* 0x0000000e00087c82 */ /* 0x001fe20008000000 */
[----:B------:R-:W-:-:S02]  /*4210*/  UMOV UR11, UR18 ;  /* 0x00000012000b7c82 */ /* 0x000fc40008000000 */
[----:B------:R0:W-:Y:S02]  /*4220*/  UTMALDG.3D [UR8], [UR22], desc[UR6] ;  /* 0x00000608160075b4 */ /* 0x0001e40008011000 */
[----:B0-----:R-:W-:Y:S05]  /*4230*/  @P3 BRA `(.L_x_75) ;  /* 0xfffffffc00483947 */ /* 0x001fea000383ffff */
.L_x_71:
[----:B------:R-:W-:Y:S05]  /*4240*/  BSYNC B1 ;  /* 0x0000000000017941 */ /* 0x000fea0003800000 */
.L_x_70:
[----:B------:R-:W2:Y:S01]  /*4250*/  LDL.64 R20, [R1] ;  /* 0x0000000001147983 */ /* 0x000ea20000100a00 */
[----:B------:R-:W-:Y:S01]  /*4260*/  LOP3.LUT P4, RZ, R9, 0xff, RZ, 0xc0, !PT ;  /* 0x000000ff09ff7812 */ /* 0x000fe2000788c0ff */
[----:B------:R-:W-:Y:S01]  /*4270*/  VIADD R8, R8, UR40 ;  /* 0x0000002808087c36 */ /* 0x000fe20008000000 */
[----:B------:R-:W-:Y:S01]  /*4280*/  ULDC.64 UR4, c[0x0][0x650] ;  /* 0x0001940000047ab9 */ /* 0x000fe20000000a00 */
[----:B------:R-:W-:Y:S01]  /*4290*/  IMAD.U32 R9, RZ, RZ, UR40 ;  /* 0x00000028ff097e24 */ /* 0x000fe2000f8e00ff */
[----:B------:R-:W-:Y:S01]  /*42a0*/  UISETP.GE.U32.AND UP0, UPT, UR40, 0x25, UPT ;  /* 0x000000252800788c */ /* 0x000fe2000bf06070 */
[C---:B------:R-:W-:Y:S01]  /*42b0*/  IMAD.WIDE.U32 R4, R8.reuse, -0x45306eb3, RZ ;  /* 0xbacf914d08047825 */ /* 0x040fe200078e00ff */
[C---:B------:R-:W-:Y:S01]  /*42c0*/  ISETP.GT.U32.AND P1, PT, R8.reuse, 0x24, PT ;  /* 0x000000240800780c */ /* 0x040fe20003f24070 */
[----:B------:R-:W-:Y:S02]  /*42d0*/  BSSY B1, `(.L_x_76) ;  /* 0x000006d000017945 */ /* 0x000fe40003800000 */
[----:B------:R-:W-:Y:S01]  /*42e0*/  IMAD.IADD R4, R8, 0x1, -R5 ;  /* 0x0000000108047824 */ /* 0x000fe200078e0a05 */
[----:B------:R-:W-:Y:S01]  /*42f0*/  ISETP.LT.U32.AND P1, PT, R9, 0x25, P1 ;  /* 0x000000250900780c */ /* 0x000fe20000f21070 */
[----:B------:R-:W-:Y:S01]  /*4300*/  IMAD.MOV.U32 R19, RZ, RZ, -0x1 ;  /* 0xffffffffff137424 */ /* 0x000fe200078e00ff */
[----:B------:R-:W-:Y:S01]  /*4310*/  PLOP3.LUT P3, PT, PT, PT, UP0, 0x80, 0x0 ;  /* 0x000000000000781c */ /* 0x000fe20003f6f008 */
[----:B------:R-:W0:Y:S01]  /*4320*/  @P4 S2R R7, SR_CgaCtaId ;  /* 0x0000000000074919 */ /* 0x000e220000008800 */
[----:B------:R-:W-:Y:S01]  /*4330*/  @P4 MOV R6, 0x400 ;  /* 0x0000040000064802 */ /* 0x000fe20000000f00 */
[----:B------:R-:W-:Y:S01]  /*4340*/  IMAD.MOV.U32 R22, RZ, RZ, -0x1 ;  /* 0xffffffffff167424 */ /* 0x000fe200078e00ff */
[----:B------:R-:W-:Y:S01]  /*4350*/  LEA.HI R4, R4, R5, RZ, 0x1f ;  /* 0x0000000504047211 */ /* 0x000fe200078ff8ff */
[----:B------:R-:W-:Y:S01]  /*4360*/  IMAD.MOV.U32 R17, RZ, RZ, -0x1 ;  /* 0xffffffffff117424 */ /* 0x000fe200078e00ff */
[----:B------:R-:W-:-:S02]  /*4370*/  PRMT R9, RZ, 0x7610, R9 ;  /* 0x00007610ff097816 */ /* 0x000fc40000000009 */
[--C-:B------:R-:W-:Y:S02]  /*4380*/  SHF.R.U32.HI R5, RZ, 0x5, R4.reuse ;  /* 0x00000005ff057819 */ /* 0x100fe40000011604 */
[----:B------:R-:W-:-:S03]  /*4390*/  PRMT R4, RZ, 0x7610, R4 ;  /* 0x00007610ff047816 */ /* 0x000fc60000000004 */
[----:B------:R-:W-:Y:S01]  /*43a0*/  IMAD R8, R5, -0x25, R8 ;  /* 0xffffffdb05087824 */ /* 0x000fe200078e0208 */
[----:B0-----:R-:W-:Y:S02]  /*43b0*/  @P4 LEA R6, R7, R6, 0x18 ;  /* 0x0000000607064211 */ /* 0x001fe400078ec0ff */
[----:B------:R-:W-:Y:S02]  /*43c0*/  SEL R7, RZ, 0x1, !P1 ;  /* 0x00000001ff077807 */ /* 0x000fe40004800000 */
[----:B------:R0:W-:Y:S02]  /*43d0*/  @P4 SYNCS.ARRIVE.TRANS64.A1T0 RZ, [R6+URZ+0x288], RZ ;  /* 0x000288ff06ff49a7 */ /* 0x0001e4000810003f */
[----:B------:R-:W-:-:S04]  /*43e0*/  LOP3.LUT R0, R0, R7, RZ, 0x3c, !PT ;  /* 0x0000000700007212 */ /* 0x000fc800078e3cff */
[----:B------:R-:W-:Y:S02]  /*43f0*/  @P3 LOP3.LUT R0, R0, 0x1, R5, 0x78, !PT ;  /* 0x0000000100003812 */ /* 0x000fe400078e7805 */
[----:B--2---:R-:W-:-:S05]  /*4400*/  IADD3 R18, P1, R18, R20, RZ ;  /* 0x0000001412127210 */ /* 0x004fca0007f3e0ff */
[----:B------:R-:W-:Y:S01]  /*4410*/  IMAD.X R2, R2, 0x1, R10, P1 ;  /* 0x0000000102027824 */ /* 0x000fe200008e060a */
[----:B------:R-:W-:-:S04]  /*4420*/  ISETP.GE.U32.AND P1, PT, R18, UR4, PT ;  /* 0x0000000412007c0c */ /* 0x000fc8000bf26070 */
[----:B------:R-:W-:-:S13]  /*4430*/  ISETP.GE.U32.AND.EX P1, PT, R2, UR5, PT, P1 ;  /* 0x0000000502007c0c */ /* 0x000fda000bf26110 */
[----:B0-----:R-:W-:Y:S05]  /*4440*/  @P1 BRA `(.L_x_77) ;  /* 0x0000000400541947 */ /* 0x001fea0003800000 */
[----:B------:R-:W0:Y:S01]  /*4450*/  S2R R12, SR_CTAID.X ;  /* 0x00000000000c7919 */ /* 0x000e220000002500 */
[----:B------:R-:W-:Y:S01]  /*4460*/  ULDC.64 UR4, c[0x0][0x628] ;  /* 0x00018a0000047ab9 */ /* 0x000fe20000000a00 */
[----:B------:R-:W1:Y:S01]  /*4470*/  LDC R13, c[0x0][0x144] ;  /* 0x00005100ff0d7b82 */ /* 0x000e620000000800 */
[----:B------:R-:W-:Y:S01]  /*4480*/  ISETP.NE.U32.AND P1, PT, RZ, UR4, PT ;  /* 0x00000004ff007c0c */ /* 0x000fe2000bf25070 */
[----:B------:R-:W2:Y:S01]  /*4490*/  S2R R11, SR_CTAID.Y ;  /* 0x00000000000b7919 */ /* 0x000ea20000002600 */
[----:B------:R-:W-:Y:S01]  /*44a0*/  ULDC UR6, c[0x0][0x150] ;  /* 0x0000540000067ab9 */ /* 0x000fe20000000800 */
[----:B------:R-:W-:Y:S01]  /*44b0*/  ULDC UR7, c[0x0][0x630] ;  /* 0x00018c0000077ab9 */ /* 0x000fe20000000800 */
[----:B------:R-:W-:Y:S01]  /*44c0*/  ISETP.NE.AND.EX P1, PT, RZ, UR5, PT, P1 ;  /* 0x00000005ff007c0c */ /* 0x000fe2000bf25310 */
[----:B------:R-:W-:Y:S01]  /*44d0*/  IMAD.MOV.U32 R4, RZ, RZ, R18 ;  /* 0x000000ffff047224 */ /* 0x000fe200078e0012 */
[----:B0-----:R-:W-:-:S05]  /*44e0*/  I2FP.F32.U32 R5, R12 ;  /* 0x0000000c00057245 */ /* 0x001fca0000201000 */
[----:B------:R-:W-:Y:S01]  /*44f0*/  FMUL R14, R5, UR6 ;  /* 0x00000006050e7c20 */ /* 0x000fe20008400000 */
[----:B------:R-:W-:-:S05]  /*4500*/  IMAD.MOV.U32 R5, RZ, RZ, R2 ;  /* 0x000000ffff057224 */ /* 0x000fca00078e0002 */
[----:B--2---:R-:W-:Y:S05]  /*4510*/  @!P1 BRA `(.L_x_78) ;  /* 0x0000000000289947 */ /* 0x004fea0003800000 */
[----:B------:R-:W-:Y:S02]  /*4520*/  ULDC UR6, c[0x0][0x634] ;  /* 0x00018d0000067ab9 */ /* 0x000fe40000000800 */
[----:B------:R-:W-:-:S05]  /*4530*/  IADD3 R5, P1, R18, UR6, RZ ;  /* 0x0000000612057c10 */ /* 0x000fca000ff3e0ff */
[----:B------:R-:W-:-:S04]  /*4540*/  IMAD.X R15, RZ, RZ, R2, P1 ;  /* 0x000000ffff0f7224 */ /* 0x000fc800008e0602 */
[----:B------:R-:W-:-:S04]  /*4550*/  IMAD.WIDE.U32 R6, R15, UR4, RZ ;  /* 0x000000040f067c25 */ /* 0x000fc8000f8e00ff */
[----:B------:R-:W-:-:S04]  /*4560*/  IMAD.WIDE.U32 R6, P1, R5, UR5, R6 ;  /* 0x0000000505067c25 */ /* 0x000fc8000f820006 */
[----:B------:R-:W-:-:S04]  /*4570*/  IMAD.WIDE.U32 R4, R5, UR4, RZ ;  /* 0x0000000405047c25 */ /* 0x000fc8000f8e00ff */
[----:B------:R-:W-:Y:S01]  /*4580*/  IMAD.MOV.U32 R4, RZ, RZ, R7 ;  /* 0x000000ffff047224 */ /* 0x000fe200078e0007 */
[----:B------:R-:W-:Y:S01]  /*4590*/  IADD3 RZ, P3, R5, R6, RZ ;  /* 0x0000000605ff7210 */ /* 0x000fe20007f7e0ff */
[----:B------:R-:W-:-:S04]  /*45a0*/  IMAD.X R5, RZ, RZ, RZ, P1 ;  /* 0x000000ffff057224 */ /* 0x000fc800008e06ff */
[----:B------:R-:W-:-:S08]  /*45b0*/  IMAD.WIDE.U32.X R4, R15, UR5, R4, P3 ;  /* 0x000000050f047c25 */ /* 0x000fd000098e0404 */
.L_x_78:
[--C-:B------:R-:W-:Y:S01]  /*45c0*/  SHF.R.U64 R17, R4, UR7, R5.reuse ;  /* 0x0000000704117c19 */ /* 0x100fe20008001205 */
[----:B------:R-:W0:Y:S01]  /*45d0*/  F2I.U32.TRUNC.NTZ R14, R14 ;  /* 0x0000000e000e7305 */ /* 0x000e22000020f000 */
[----:B------:R-:W-:Y:S01]  /*45e0*/  SHF.R.U32.HI R4, RZ, UR7, R5 ;  /* 0x00000007ff047c19 */ /* 0x000fe20008011605 */
[----:B------:R-:W-:Y:S01]  /*45f0*/  ULDC.64 UR4, c[0x0][0x620] ;  /* 0x0001880000047ab9 */ /* 0x000fe20000000a00 */
[----:B------:R-:W-:Y:S01]  /*4600*/  IADD3 R7, P1, RZ, -R17, RZ ;  /* 0x80000011ff077210 */ /* 0x000fe20007f3e0ff */
[----:B------:R-:W-:Y:S01]  /*4610*/  IMAD.MOV.U32 R5, RZ, RZ, R2 ;  /* 0x000000ffff057224 */ /* 0x000fe200078e0002 */
[----:B------:R-:W-:Y:S01]  /*4620*/  ULDC.64 UR6, c[0x0][0x640] ;  /* 0x0001900000067ab9 */ /* 0x000fe20000000a00 */
[----:B------:R-:W2:Y:S02]  /*4630*/  LDC R20, c[0x0][0x148] ;  /* 0x00005200ff147b82 */ /* 0x000ea40000000800 */
[----:B------:R-:W-:Y:S01]  /*4640*/  IMAD.X R4, RZ, RZ, ~R4, P1 ;  /* 0x000000ffff047224 */ /* 0x000fe200008e0e04 */
[----:B------:R-:W-:-:S03]  /*4650*/  ISETP.NE.U32.AND P1, PT, RZ, UR6, PT ;  /* 0x00000006ff007c0c */ /* 0x000fc6000bf25070 */
[----:B------:R-:W-:Y:S01]  /*4660*/  IMAD R6, R4, UR4, RZ ;  /* 0x0000000404067c24 */ /* 0x000fe2000f8e02ff */
[----:B------:R-:W-:Y:S01]  /*4670*/  ISETP.NE.AND.EX P1, PT, RZ, UR7, PT, P1 ;  /* 0x00000007ff007c0c */ /* 0x000fe2000bf25310 */
[----:B------:R-:W-:-:S04]  /*4680*/  IMAD.MOV.U32 R4, RZ, RZ, R18 ;  /* 0x000000ffff047224 */ /* 0x000fc800078e0012 */
[----:B------:R-:W-:Y:S01]  /*4690*/  IMAD.WIDE.U32 R4, R7, UR4, R4 ;  /* 0x0000000407047c25 */ /* 0x000fe2000f8e0004 */
[----:B------:R-:W-:-:S03]  /*46a0*/  ULDC UR4, c[0x0][0x618] ;  /* 0x0001860000047ab9 */ /* 0x000fc60000000800 */
[----:B------:R-:W-:Y:S01]  /*46b0*/  IMAD R7, R7, UR5, R6 ;  /* 0x0000000507077c24 */ /* 0x000fe2000f8e0206 */
[----:B------:R-:W-:Y:S01]  /*46c0*/  ULDC UR5, c[0x0][0x154] ;  /* 0x0000550000057ab9 */ /* 0x000fe20000000800 */
[----:B0-----:R-:W-:Y:S02]  /*46d0*/  IMAD.MOV R6, RZ, RZ, -R14 ;  /* 0x000000ffff067224 */ /* 0x001fe400078e0a0e */
[----:B------:R-:W-:Y:S02]  /*46e0*/  IMAD.IADD R5, R5, 0x1, R7 ;  /* 0x0000000105057824 */ /* 0x000fe400078e0207 */
[----:B-1----:R-:W-:Y:S01]  /*46f0*/  IMAD R12, R13, R6, R12 ;  /* 0x000000060d0c7224 */ /* 0x002fe200078e020c */
[----:B------:R-:W-:Y:S02]  /*4700*/  I2FP.F32.U32 R6, R11 ;  /* 0x0000000b00067245 */ /* 0x000fe40000201000 */
[--C-:B------:R-:W-:Y:S02]  /*4710*/  SHF.R.U64 R13, R4, UR4, R5.reuse ;  /* 0x00000004040d7c19 */ /* 0x100fe40008001205 */
[----:B------:R-:W-:Y:S01]  /*4720*/  SHF.R.U32.HI R4, RZ, UR4, R5 ;  /* 0x00000004ff047c19 */ /* 0x000fe20008011605 */
[----:B------:R-:W-:Y:S01]  /*4730*/  FMUL R6, R6, UR5 ;  /* 0x0000000506067c20 */ /* 0x000fe20008400000 */
[----:B------:R-:W-:-:S02]  /*4740*/  ULDC UR4, c[0x0][0x608] ;  /* 0x0001820000047ab9 */ /* 0x000fc40000000800 */
[--C-:B------:R-:W-:Y:S01]  /*4750*/  SHF.R.U64 R15, R13, UR4, R4.reuse ;  /* 0x000000040d0f7c19 */ /* 0x100fe20008001204 */
[----:B------:R0:W1:Y:S01]  /*4760*/  F2I.U32.TRUNC.NTZ R21, R6 ;  /* 0x0000000600157305 */ /* 0x000062000020f000 */
[----:B------:R-:W-:Y:S01]  /*4770*/  SHF.R.U32.HI R4, RZ, UR4, R4 ;  /* 0x00000004ff047c19 */ /* 0x000fe20008011604 */
[----:B------:R-:W-:-:S03]  /*4780*/  ULDC UR4, c[0x0][0x658] ;  /* 0x0001960000047ab9 */ /* 0x000fc60000000800 */
[--C-:B------:R-:W-:Y:S02]  /*4790*/  SHF.R.U64 R14, R15, UR4, R4.reuse ;  /* 0x000000040f0e7c19 */ /* 0x100fe40008001204 */
[----:B------:R-:W-:-:S03]  /*47a0*/  SHF.R.U32.HI R19, RZ, UR4, R4 ;  /* 0x00000004ff137c19 */ /* 0x000fc60008011604 */
[----:B------:R-:W-:Y:S02]  /*47b0*/  IMAD.MOV.U32 R4, RZ, RZ, R14 ;  /* 0x000000ffff047224 */ /* 0x000fe400078e000e */
[----:B------:R-:W-:Y:S01]  /*47c0*/  IMAD.MOV.U32 R5, RZ, RZ, R19 ;  /* 0x000000ffff057224 */ /* 0x000fe200078e0013 */
[----:B0-----:R-:W-:Y:S06]  /*47d0*/  @!P1 BRA `(.L_x_79) ;  /* 0x0000000000289947 */ /* 0x001fec0003800000 */
        /* <DEDUP_REMOVED lines=10> */
.L_x_79:
[----:B------:R-:W-:Y:S01]  /*4880*/  ISETP.NE.AND P1, PT, R23, 0x1, PT ;  /* 0x000000011700780c */ /* 0x000fe20003f25270 */
[----:B------:R-:W-:Y:S01]  /*4890*/  ULDC UR4, c[0x0][0x648] ;  /* 0x0001920000047ab9 */ /* 0x000fe20000000800 */
[----:B------:R-:W-:Y:S01]  /*48a0*/  LOP3.LUT R15, R15, UR16, RZ, 0xc0, !PT ;  /* 0x000000100f0f7c12 */ /* 0x000fe2000f8ec0ff */
[----:B-1----:R-:W-:Y:S01]  /*48b0*/  IMAD.MOV R21, RZ, RZ, -R21 ;  /* 0x000000ffff157224 */ /* 0x002fe200078e0a15 */
[----:B------:R-:W-:Y:S01]  /*48c0*/  SHF.R.U64 R4, R4, UR4, R5 ;  /* 0x0000000404047c19 */ /* 0x000fe20008001205 */
[----:B------:R-:W-:Y:S01]  /*48d0*/  ULDC UR4, c[0x0][0x638] ;  /* 0x00018e0000047ab9 */ /* 0x000fe20000000800 */
[----:B------:R-:W-:Y:S01]  /*48e0*/  LOP3.LUT R19, R13, UR15, RZ, 0xc0, !PT ;  /* 0x0000000f0d137c12 */ /* 0x000fe2000f8ec0ff */
[----:B------:R-:W-:Y:S02]  /*48f0*/  ULDC UR5, c[0x0][0x610] ;  /* 0x0001840000057ab9 */ /* 0x000fe40000000800 */
[----:B------:R-:W-:Y:S02]  /*4900*/  IMAD.MOV R5, RZ, RZ, -R4 ;  /* 0x000000ffff057224 */ /* 0x000fe400078e0a04 */
[----:B------:R-:W-:-:S02]  /*4910*/  IMAD R15, R4, UR17, R15 ;  /* 0x00000011040f7c24 */ /* 0x000fc4000f8e020f */
[----:B--2---:R-:W-:Y:S02]  /*4920*/  @P1 IMAD R12, R20, R21, R11 ;  /* 0x00000015140c1224 */ /* 0x004fe400078e020b */
[----:B------:R-:W-:Y:S01]  /*4930*/  IMAD R14, R5, UR4, R14 ;  /* 0x00000004050e7c24 */ /* 0x000fe2000f8e020e */
[----:B------:R-:W-:Y:S01]  /*4940*/  ULDC UR4, c[0x0][0x600] ;  /* 0x0001800000047ab9 */ /* 0x000fe20000000800 */
[----:B------:R-:W-:Y:S02]  /*4950*/  IMAD R12, R15, UR5, R12 ;  /* 0x000000050f0c7c24 */ /* 0x000fe4000f8e020c */
[----:B------:R-:W-:Y:S02]  /*4960*/  IMAD R19, R14, UR4, R19 ;  /* 0x000000040e137c24 */ /* 0x000fe4000f8e0213 */
[----:B------:R-:W-:-:S03]  /*4970*/  IMAD.MOV.U32 R4, RZ, RZ, 0x1 ;  /* 0x00000001ff047424 */ /* 0x000fc600078e00ff */
[----:B------:R-:W-:Y:S02]  /*4980*/  SEL R22, R19, R12, !P1 ;  /* 0x0000000c13167207 */ /* 0x000fe40004800000 */
[----:B------:R-:W-:-:S07]  /*4990*/  SEL R19, R12, R19, !P1 ;  /* 0x000000130c137207 */ /* 0x000fce0004800000 */
.L_x_77:
[----:B------:R-:W-:Y:S05]  /*49a0*/  BSYNC B1 ;  /* 0x0000000000017941 */ /* 0x000fea0003800000 */
.L_x_76:
[----:B------:R-:W-:-:S13]  /*49b0*/  LOP3.LUT P1, RZ, R4, 0xff, RZ, 0xc0, !PT ;  /* 0x000000ff04ff7812 */ /* 0x000fda000782c0ff */
[----:B------:R-:W-:Y:S05]  /*49c0*/  @P1 BRA `(.L_x_80) ;  /* 0xfffffff400301947 */ /* 0x000fea000383ffff */
[----:B------:R-:W-:Y:S05]  /*49d0*/  BSYNC B0 ;  /* 0x0000000000007941 */ /* 0x000fea0003800000 */
.L_x_68:
[----:B------:R-:W-:-:S03]  /*49e0*/  UMOV UR4, 0xffffffff ;  /* 0xffffffff00047882 */ /* 0x000fc60000000000 */
[----:B------:R-:W-:Y:S05]  /*49f0*/  BRA.DIV UR4, `(.L_x_81) ;  /* 0x0000001604ec7947 */ /* 0x000fea000b800000 */
[----:B------:R-:W-:-:S13]  /*4a00*/  ELECT P6, URZ, PT ;  /* 0x00000000003f782f */ /* 0x000fda00038c0000 */
.L_x_130:
[----:B------:R-:W-:Y:S04]  /*4a10*/  BSSY B0, `(.L_x_82) ;  /* 0x0000154000007945 */ /* 0x000fe80003800000 */
[----:B------:R-:W-:Y:S05]  /*4a20*/  @!P6 BRA `(.L_x_83) ;  /* 0x000000140048e947 */ /* 0x000fea0003800000 */
[----:B------:R-:W-:-:S04]  /*4a30*/  LOP3.LUT R16, R16, 0x2, RZ, 0xfc, !PT ;  /* 0x0000000210107812 */ /* 0x000fc800078efcff */
[----:B------:R-:W-:-:S13]  /*4a40*/  ISETP.NE.AND P0, PT, R16, 0x3, PT ;  /* 0x000000031000780c */ /* 0x000fda0003f05270 */
[----:B------:R-:W-:Y:S05]  /*4a50*/  @!P0 BRA `(.L_x_84) ;  /* 0x0000000000048947 */ /* 0x000fea0003800000 */
[----:B------:R-:W-:Y:S01]  /*4a60*/  BPT.TRAP 0x1 ;  /* 0x000000040000795c */ /* 0x000fe20000300000 */
.L_x_84:
[----:B------:R-:W0:Y:S01]  /*4a70*/  S2R R3, SR_CgaCtaId ;  /* 0x0000000000037919 */ /* 0x000e220000008800 */
[----:B------:R-:W-:-:S04]  /*4a80*/  MOV R2, 0x400 ;  /* 0x0000040000027802 */ /* 0x000fc80000000f00 */
[----:B0-----:R-:W-:Y:S02]  /*4a90*/  LEA R3, R3, R2, 0x18 ;  /* 0x0000000203037211 */ /* 0x001fe400078ec0ff */
[----:B------:R-:W-:-:S03]  /*4aa0*/  SHF.L.U32 R2, R0, 0x1f, RZ ;  /* 0x0000001f00027819 */ /* 0x000fc600000006ff */
[----:B------:R-:W-:-:S04]  /*4ab0*/  VIADD R3, R3, 0x128 ;  /* 0x0000012803037836 */ /* 0x000fc80000000000 */
[C---:B------:R-:W-:Y:S02]  /*4ac0*/  IMAD R7, R8.reuse, 0x8, R3 ;  /* 0x0000000808077824 */ /* 0x040fe400078e0203 */
[----:B------:R-:W-:Y:S02]  /*4ad0*/  VIADD R8, R8, 0x1 ;  /* 0x0000000108087836 */ /* 0x000fe40000000000 */
[----:B------:R-:W0:Y:S03]  /*4ae0*/  SYNCS.PHASECHK.TRANS64.TRYWAIT P0, [R7+URZ], R2 ;  /* 0x00000002070075a7 */ /* 0x000e26000800017f */
[----:B------:R-:W-:-:S04]  /*4af0*/  ISETP.NE.AND P1, PT, R8, 0x25, PT ;  /* 0x000000250800780c */ /* 0x000fc80003f25270 */
[----:B------:R-:W-:Y:S02]  /*4b00*/  SEL R5, RZ, 0x1, P1 ;  /* 0x00000001ff057807 */ /* 0x000fe40000800000 */
[----:B------:R-:W-:Y:S02]  /*4b10*/  SEL R8, R8, RZ, P1 ;  /* 0x000000ff08087207 */ /* 0x000fe40000800000 */
[----:B------:R-:W-:-:S03]  /*4b20*/  LOP3.LUT R5, R0, R5, RZ, 0x3c, !PT ;  /* 0x0000000500057212 */ /* 0x000fc600078e3cff */
[----:B------:R-:W-:Y:S01]  /*4b30*/  IMAD R9, R8, 0x8, R3 ;  /* 0x0000000808097824 */ /* 0x000fe200078e0203 */
[----:B------:R-:W-:Y:S01]  /*4b40*/  SHF.L.U32 R4, R5, 0x1f, RZ ;  /* 0x0000001f05047819 */ /* 0x000fe200000006ff */
[----:B0-----:R-:W-:Y:S06]  /*4b50*/  @!P0 BRA `(.L_x_85) ;  /* 0x0000001400b48947 */ /* 0x001fec0003800000 */
.L_x_131:
[----:B------:R-:W1:Y:S01]  /*4b60*/  SYNCS.PHASECHK.TRANS64.TRYWAIT P0, [R9+URZ], R4 ;  /* 0x00000004090075a7 */ /* 0x000e62000800017f */
[----:B------:R-:W-:-:S05]  /*4b70*/  VIADD R0, R8, 0x1 ;  /* 0x0000000108007836 */ /* 0x000fca0000000000 */
[----:B------:R-:W-:-:S04]  /*4b80*/  ISETP.NE.AND P1, PT, R0, 0x25, PT ;  /* 0x000000250000780c */ /* 0x000fc80003f25270 */
[----:B0-----:R-:W-:Y:S02]  /*4b90*/  SEL R2, RZ, 0x1, P1 ;  /* 0x00000001ff027807 */ /* 0x001fe40000800000 */
[----:B------:R-:W-:Y:S02]  /*4ba0*/  SEL R0, R0, RZ, P1 ;  /* 0x000000ff00007207 */ /* 0x000fe40000800000 */
[----:B------:R-:W-:-:S03]  /*4bb0*/  LOP3.LUT R7, R5, R2, RZ, 0x3c, !PT ;  /* 0x0000000205077212 */ /* 0x000fc600078e3cff */
[----:B------:R-:W-:Y:S01]  /*4bc0*/  IMAD R6, R0, 0x8, R3 ;  /* 0x0000000800067824 */ /* 0x000fe200078e0203 */
[----:B------:R-:W-:Y:S01]  /*4bd0*/  SHF.L.U32 R5, R7, 0x1f, RZ ;  /* 0x0000001f07057819 */ /* 0x000fe200000006ff */
[----:B-1----:R-:W-:Y:S06]  /*4be0*/  @!P0 BRA `(.L_x_86) ;  /* 0x0000001400a48947 */ /* 0x002fec0003800000 */
.L_x_132:
[----:B------:R-:W1:Y:S01]  /*4bf0*/  SYNCS.PHASECHK.TRANS64.TRYWAIT P0, [R6+URZ], R5 ;  /* 0x00000005060075a7 */ /* 0x000e62000800017f */
[----:B------:R-:W-:-:S05]  /*4c00*/  VIADD R0, R0, 0x1 ;  /* 0x0000000100007836 */ /* 0x000fca0000000000 */
[----:B------:R-:W-:-:S04]  /*4c10*/  ISETP.NE.AND P1, PT, R0, 0x25, PT ;  /* 0x000000250000780c */ /* 0x000fc80003f25270 */
[----:B------:R-:W-:Y:S02]  /*4c20*/  SEL R2, RZ, 0x1, P1 ;  /* 0x00000001ff027807 */ /* 0x000fe40000800000 */
[----:B------:R-:W-:Y:S02]  /*4c30*/  SEL R0, R0, RZ, P1 ;  /* 0x000000ff00007207 */ /* 0x000fe40000800000 */
[----:B------:R-:W-:-:S03]  /*4c40*/  LOP3.LUT R7, R7, R2, RZ, 0x3c, !PT ;  /* 0x0000000207077212 */ /* 0x000fc600078e3cff */
[----:B0-----:R-:W-:Y:S01]  /*4c50*/  IMAD R9, R0, 0x8, R3 ;  /* 0x0000000800097824 */ /* 0x001fe200078e0203 */
[----:B------:R-:W-:Y:S01]  /*4c60*/  SHF.L.U32 R4, R7, 0x1f, RZ ;  /* 0x0000001f07047819 */ /* 0x000fe200000006ff */
[----:B-1----:R-:W-:Y:S06]  /*4c70*/  @!P0 BRA `(.L_x_87) ;  /* 0x0000001400948947 */ /* 0x002fec0003800000 */
.L_x_133:
        /* <DEDUP_REMOVED lines=9> */
.L_x_134:
        /* <DEDUP_REMOVED lines=9> */
.L_x_135:
        /* <DEDUP_REMOVED lines=9> */
.L_x_136:
        /* <DEDUP_REMOVED lines=9> */
.L_x_137:
        /* <DEDUP_REMOVED lines=9> */
.L_x_138:
        /* <DEDUP_REMOVED lines=9> */
.L_x_139:
        /* <DEDUP_REMOVED lines=9> */
.L_x_140:
        /* <DEDUP_REMOVED lines=9> */
.L_x_141:
        /* <DEDUP_REMOVED lines=9> */
.L_x_142:
        /* <DEDUP_REMOVED lines=9> */
.L_x_143:
        /* <DEDUP_REMOVED lines=9> */
.L_x_144:
        /* <DEDUP_REMOVED lines=9> */
.L_x_145:
        /* <DEDUP_REMOVED lines=9> */
.L_x_146:
        /* <DEDUP_REMOVED lines=9> */
.L_x_147:
        /* <DEDUP_REMOVED lines=9> */
.L_x_148:
        /* <DEDUP_REMOVED lines=9> */
.L_x_149:
        /* <DEDUP_REMOVED lines=9> */
.L_x_150:
        /* <DEDUP_REMOVED lines=9> */
.L_x_151:
        /* <DEDUP_REMOVED lines=9> */
.L_x_152:
        /* <DEDUP_REMOVED lines=9> */
.L_x_153:
        /* <DEDUP_REMOVED lines=9> */
.L_x_154:
        /* <DEDUP_REMOVED lines=9> */
.L_x_155:
        /* <DEDUP_REMOVED lines=9> */
.L_x_156:
        /* <DEDUP_REMOVED lines=9> */
.L_x_157:
        /* <DEDUP_REMOVED lines=9> */
.L_x_158:
        /* <DEDUP_REMOVED lines=9> */
.L_x_159:
        /* <DEDUP_REMOVED lines=9> */
.L_x_160:
        /* <DEDUP_REMOVED lines=9> */
.L_x_161:
        /* <DEDUP_REMOVED lines=9> */
.L_x_162:
        /* <DEDUP_REMOVED lines=9> */
.L_x_163:
        /* <DEDUP_REMOVED lines=9> */
.L_x_164:
        /* <DEDUP_REMOVED lines=9> */
.L_x_165:
[----:B------:R-:W1:Y:S01]  /*5e80*/  SYNCS.PHASECHK.TRANS64.TRYWAIT P0, [R9+URZ], R4 ;  /* 0x00000004090075a7 */ /* 0x000e62000800017f */
[----:B------:R-:W-:-:S05]  /*5e90*/  VIADD R0, R0, 0x1 ;  /* 0x0000000100007836 */ /* 0x000fca0000000000 */
[----:B------:R-:W-:-:S04]  /*5ea0*/  ISETP.NE.AND P1, PT, R0, 0x25, PT ;  /* 0x000000250000780c */ /* 0x000fc80003f25270 */
[----:B------:R-:W-:Y:S02]  /*5eb0*/  SEL R2, RZ, 0x1, P1 ;  /* 0x00000001ff027807 */ /* 0x000fe40000800000 */
[----:B------:R-:W-:Y:S02]  /*5ec0*/  SEL R0, R0, RZ, P1 ;  /* 0x000000ff00007207 */ /* 0x000fe40000800000 */
[----:B------:R-:W-:Y:S01]  /*5ed0*/  LOP3.LUT R2, R7, R2, RZ, 0x3c, !PT ;  /* 0x0000000207027212 */ /* 0x000fe200078e3cff */
[----:B-1----:R-:W-:Y:S06]  /*5ee0*/  @!P0 BRA `(.L_x_120) ;  /* 0x0000000c008c8947 */ /* 0x002fec0003800000 */
.L_x_166:
[----:B------:R-:W-:Y:S01]  /*5ef0*/  IMAD R3, R0, 0x8, R3 ;  /* 0x0000000800037824 */ /* 0x000fe200078e0203 */
[----:B------:R-:W-:-:S07]  /*5f00*/  SHF.L.U32 R0, R2, 0x1f, RZ ;  /* 0x0000001f02007819 */ /* 0x000fce00000006ff */
.L_x_121:
[----:B--2---:R2:W3:Y:S02]  /*5f10*/  SYNCS.PHASECHK.TRANS64.TRYWAIT P0, [R3+URZ], R0 ;  /* 0x00000000030075a7 */ /* 0x0044e4000800017f */
[----:B---3--:R-:W-:Y:S05]  /*5f20*/  @!P0 NANOSLEEP.SYNCS 0x989680 ;  /* 0x009896800000895d */ /* 0x008fea0003900000 */
[----:B------:R-:W3:Y:S02]  /*5f30*/  @!P0 SYNCS.PHASECHK.TRANS64 P0, [R3+URZ], R0 ;  /* 0x00000000030085a7 */ /* 0x000ee4000800007f */
[----:B---3--:R-:W-:Y:S05]  /*5f40*/  @!P0 BRA `(.L_x_121) ;  /* 0xfffffffc00f08947 */ /* 0x008fea000383ffff */
.L_x_83:
[----:B------:R-:W-:Y:S05]  /*5f50*/  BSYNC B0 ;  /* 0x0000000000007941 */ /* 0x000fea0003800000 */
.L_x_82:
[----:B------:R-:W-:Y:S05]  /*5f60*/  EXIT ;  /* 0x000000000000794d */ /* 0x000fea0003800000 */
.L_x_16:
[----:B0-----:R-:W-:-:S04]  /*5f70*/  IMAD.U32 R3, RZ, RZ, UR43 ;  /* 0x0000002bff037e24 */ /* 0x001fc8000f8e00ff */
[----:B------:R0:W1:Y:S03]  /*5f80*/  SYNCS.PHASECHK.TRANS64.TRYWAIT P0, [R3+URZ+-0x8], R0 ;  /* 0xfffff800030075a7 */ /* 0x000066000800017f */
[----:B-1----:R-:W-:Y:S05]  /*5f90*/  @!P0 NANOSLEEP.SYNCS 0x989680 ;  /* 0x009896800000895d */ /* 0x002fea0003900000 */
[----:B------:R-:W1:Y:S02]  /*5fa0*/  @!P0 SYNCS.PHASECHK.TRANS64 P0, [R3+URZ+-0x8], R0 ;  /* 0xfffff800030085a7 */ /* 0x000e64000800007f */
[----:B-1----:R-:W-:Y:S05]  /*5fb0*/  @!P0 BRA `(.L_x_16) ;  /* 0xfffffffc00ec8947 */ /* 0x002fea000383ffff */
[----:B------:R-:W-:Y:S05]  /*5fc0*/  BRA `(.L_x_122) ;  /* 0xffffffb800a07947 */ /* 0x000fea000383ffff */
.L_x_21:
[----:B-1----:R1:W2:Y:S02]  /*5fd0*/  SYNCS.PHASECHK.TRANS64.TRYWAIT P1, [R3+URZ], R0 ;  /* 0x00000000030075a7 */ /* 0x0022a4000802017f */
[----:B--2---:R-:W-:Y:S05]  /*5fe0*/  @!P1 NANOSLEEP.SYNCS 0x989680 ;  /* 0x009896800000995d */ /* 0x004fea0003900000 */
[----:B------:R-:W2:Y:S02]  /*5ff0*/  @!P1 SYNCS.PHASECHK.TRANS64 P1, [R3+URZ], R0 ;  /* 0x00000000030095a7 */ /* 0x000ea4000802007f */
[----:B--2---:R-:W-:Y:S05]  /*6000*/  @!P1 BRA `(.L_x_21) ;  /* 0xfffffffc00f09947 */ /* 0x004fea000383ffff */
[----:B------:R-:W-:Y:S05]  /*6010*/  BRA `(.L_x_20) ;  /* 0xffffffbc000c7947 */ /* 0x000fea000383ffff */
.L_x_26:
[----:B-1----:R-:W-:-:S04]  /*6020*/  IMAD.U32 R4, RZ, RZ, UR4 ;  /* 0x00000004ff047e24 */ /* 0x002fc8000f8e00ff */
[----:B------:R1:W2:Y:S03]  /*6030*/  SYNCS.PHASECHK.TRANS64.TRYWAIT P1, [R4+URZ], R3 ;  /* 0x00000003040075a7 */ /* 0x0002a6000802017f */
[----:B--2---:R-:W-:Y:S05]  /*6040*/  @!P1 NANOSLEEP.SYNCS 0x989680 ;  /* 0x009896800000995d */ /* 0x004fea0003900000 */
[----:B------:R-:W2:Y:S02]  /*6050*/  @!P1 SYNCS.PHASECHK.TRANS64 P1, [R4+URZ], R3 ;  /* 0x00000003040095a7 */ /* 0x000ea4000802007f */
[----:B--2---:R-:W-:Y:S05]  /*6060*/  @!P1 BRA `(.L_x_26) ;  /* 0xfffffffc00ec9947 */ /* 0x004fea000383ffff */
[----:B------:R-:W-:Y:S05]  /*6070*/  BRA `(.L_x_25) ;  /* 0xffffffbc00847947 */ /* 0x000fea000383ffff */
.L_x_32:
[----:B0-----:R-:W-:-:S04]  /*6080*/  IMAD.U32 R3, RZ, RZ, UR43 ;  /* 0x0000002bff037e24 */ /* 0x001fc8000f8e00ff */
[----:B------:R0:W1:Y:S03]  /*6090*/  SYNCS.PHASECHK.TRANS64.TRYWAIT P0, [R3+URZ+0x8], R0 ;  /* 0x00000800030075a7 */ /* 0x000066000800017f */
[----:B-1----:R-:W-:Y:S05]  /*60a0*/  @!P0 NANOSLEEP.SYNCS 0x989680 ;  /* 0x009896800000895d */ /* 0x002fea0003900000 */
[----:B------:R-:W1:Y:S02]  /*60b0*/  @!P0 SYNCS.PHASECHK.TRANS64 P0, [R3+URZ+0x8], R0 ;  /* 0x00000800030085a7 */ /* 0x000e64000800007f */
[----:B-1----:R-:W-:Y:S05]  /*60c0*/  @!P0 BRA `(.L_x_32) ;  /* 0xfffffffc00ec8947 */ /* 0x002fea000383ffff */
[----:B------:R-:W-:Y:S05]  /*60d0*/  BRA `(.L_x_123) ;  /* 0xffffffc000807947 */ /* 0x000fea000383ffff */
.L_x_69:
[----:B------:R-:W-:Y:S01]  /*60e0*/  BSSY B1, `(.L_x_124) ;  /* 0x0000006000017945 */ /* 0x000fe20003800000 */
[----:B------:R-:W-:-:S07]  /*60f0*/  IMAD.MOV.U32 R15, RZ, RZ, -0x1 ;  /* 0xffffffffff0f7424 */ /* 0x000fce00078e00ff */
[----:B-----5:R-:W-:Y:S05]  /*6100*/  WARPSYNC.COLLECTIVE R15, `(.L_x_125) ;  /* 0x000000000f0c7348 */ /* 0x020fea0003c00000 */
[----:B------:R-:W-:Y:S02]  /*6110*/  ELECT P6, UR62, PT ;  /* 0x00000000003e782f */ /* 0x000fe400038c0000 */
[----:B------:R-:W-:Y:S01]  /*6120*/  MOV R14, UR62 ;  /* 0x0000003e000e7c02 */ /* 0x000fe20008000f00 */
[----:B-----5:R-:W-:Y:S10]  /*6130*/  ENDCOLLECTIVE ;  /* 0x000000000000791b */ /* 0x020ff40003800000 */
.L_x_125:
[----:B------:R-:W-:Y:S05]  /*6140*/  BSYNC B1 ;  /* 0x0000000000017941 */ /* 0x000fea0003800000 */
.L_x_124:
[----:B------:R-:W-:Y:S05]  /*6150*/  BRA `(.L_x_126) ;  /* 0xffffffdc00587947 */ /* 0x000fea000383ffff */
.L_x_72:
[----:B-1----:R1:W2:Y:S02]  /*6160*/  SYNCS.PHASECHK.TRANS64.TRYWAIT P1, [R11+URZ+0x128], R6 ;  /* 0x000128060b0075a7 */ /* 0x0022a4000802017f */
[----:B--2---:R-:W-:Y:S05]  /*6170*/  @!P1 NANOSLEEP.SYNCS 0x989680 ;  /* 0x009896800000995d */ /* 0x004fea0003900000 */
[----:B------:R-:W2:Y:S02]  /*6180*/  @!P1 SYNCS.PHASECHK.TRANS64 P1, [R11+URZ+0x128], R6 ;  /* 0x000128060b0095a7 */ /* 0x000ea4000802007f */
[----:B--2---:R-:W-:Y:S05]  /*6190*/  @!P1 BRA `(.L_x_72) ;  /* 0xfffffffc00f09947 */ /* 0x004fea000383ffff */
[----:B------:R-:W-:Y:S05]  /*61a0*/  BRA `(.L_x_127) ;  /* 0xffffffdc008c7947 */ /* 0x000fea000383ffff */
.L_x_81:
[----:B------:R-:W-:Y:S01]  /*61b0*/  BSSY B0, `(.L_x_128) ;  /* 0x0000006000007945 */ /* 0x000fe20003800000 */
[----:B------:R-:W-:-:S07]  /*61c0*/  IMAD.MOV.U32 R15, RZ, RZ, -0x1 ;  /* 0xffffffffff0f7424 */ /* 0x000fce00078e00ff */
[----:B-----5:R-:W-:Y:S05]  /*61d0*/  WARPSYNC.COLLECTIVE R15, `(.L_x_129) ;  /* 0x000000000f0c7348 */ /* 0x020fea0003c00000 */
[----:B------:R-:W-:Y:S02]  /*61e0*/  ELECT P6, UR62, PT ;  /* 0x00000000003e782f */ /* 0x000fe400038c0000 */
[----:B------:R-:W-:Y:S01]  /*61f0*/  MOV R14, UR62 ;  /* 0x0000003e000e7c02 */ /* 0x000fe20008000f00 */
[----:B-----5:R-:W-:Y:S10]  /*6200*/  ENDCOLLECTIVE ;  /* 0x000000000000791b */ /* 0x020ff40003800000 */
.L_x_129:
[----:B------:R-:W-:Y:S05]  /*6210*/  BSYNC B0 ;  /* 0x0000000000007941 */ /* 0x000fea0003800000 */
.L_x_128:
[----:B------:R-:W-:Y:S05]  /*6220*/  BRA `(.L_x_130) ;  /* 0xffffffe400f87947 */ /* 0x000fea000383ffff */
.L_x_85:
[----:B0-----:R0:W1:Y:S02]  /*6230*/  SYNCS.PHASECHK.TRANS64.TRYWAIT P0, [R7+URZ], R2 ;  /* 0x00000002070075a7 */ /* 0x001064000800017f */
[----:B-1----:R-:W-:Y:S05]  /*6240*/  @!P0 NANOSLEEP.SYNCS 0x989680 ;  /* 0x009896800000895d */ /* 0x002fea0003900000 */
[----:B------:R-:W1:Y:S02]  /*6250*/  @!P0 SYNCS.PHASECHK.TRANS64 P0, [R7+URZ], R2 ;  /* 0x00000002070085a7 */ /* 0x000e64000800007f */
[----:B-1----:R-:W-:Y:S05]  /*6260*/  @!P0 BRA `(.L_x_85) ;  /* 0xfffffffc00f08947 */ /* 0x002fea000383ffff */
[----:B------:R-:W-:Y:S05]  /*6270*/  BRA `(.L_x_131) ;  /* 0xffffffe800387947 */ /* 0x000fea000383ffff */
.L_x_86:
[----:B0-----:R0:W1:Y:S02]  /*6280*/  SYNCS.PHASECHK.TRANS64.TRYWAIT P0, [R9+URZ], R4 ;  /* 0x00000004090075a7 */ /* 0x001064000800017f */
[----:B-1----:R-:W-:Y:S05]  /*6290*/  @!P0 NANOSLEEP.SYNCS 0x989680 ;  /* 0x009896800000895d */ /* 0x002fea0003900000 */
[----:B------:R-:W1:Y:S02]  /*62a0*/  @!P0 SYNCS.PHASECHK.TRANS64 P0, [R9+URZ], R4 ;  /* 0x00000004090085a7 */ /* 0x000e64000800007f */
[----:B-1----:R-:W-:Y:S05]  /*62b0*/  @!P0 BRA `(.L_x_86) ;  /* 0xfffffffc00f08947 */ /* 0x002fea000383ffff */
[----:B------:R-:W-:Y:S05]  /*62c0*/  BRA `(.L_x_132) ;  /* 0xffffffe800487947 */ /* 0x000fea000383ffff */
.L_x_87:
[----:B0-----:R0:W1:Y:S02]  /*62d0*/  SYNCS.PHASECHK.TRANS64.TRYWAIT P0, [R6+URZ], R5 ;  /* 0x00000005060075a7 */ /* 0x001064000800017f */
[----:B-1----:R-:W-:Y:S05]  /*62e0*/  @!P0 NANOSLEEP.SYNCS 0x989680 ;  /* 0x009896800000895d */ /* 0x002fea0003900000 */
[----:B------:R-:W1:Y:S02]  /*62f0*/  @!P0 SYNCS.PHASECHK.TRANS64 P0, [R6+URZ], R5 ;  /* 0x00000005060085a7 */ /* 0x000e64000800007f */
[----:B-1----:R-:W-:Y:S05]  /*6300*/  @!P0 BRA `(.L_x_87) ;  /* 0xfffffffc00f08947 */ /* 0x002fea000383ffff */
[----:B------:R-:W-:Y:S05]  /*6310*/  BRA `(.L_x_133) ;  /* 0xffffffe800587947 */ /* 0x000fea000383ffff */
.L_x_88:
[----:B0-----:R0:W1:Y:S02]  /*6320*/  SYNCS.PHASECHK.TRANS64.TRYWAIT P0, [R9+URZ], R4 ;  /* 0x00000004090075a7 */ /* 0x001064000800017f */
[----:B-1----:R-:W-:Y:S05]  /*6330*/  @!P0 NANOSLEEP.SYNCS 0x989680 ;  /* 0x009896800000895d */ /* 0x002fea0003900000 */
[----:B------:R-:W1:Y:S02]  /*6340*/  @!P0 SYNCS.PHASECHK.TRANS64 P0, [R9+URZ], R4 ;  /* 0x00000004090085a7 */ /* 0x000e64000800007f */
[----:B-1----:R-:W-:Y:S05]  /*6350*/  @!P0 BRA `(.L_x_88) ;  /* 0xfffffffc00f08947 */ /* 0x002fea000383ffff */
[----:B------:R-:W-:Y:S05]  /*6360*/  BRA `(.L_x_134) ;  /* 0xffffffe800687947 */ /* 0x000fea000383ffff */
.L_x_89:
[----:B0-----:R0:W1:Y:S02]  /*6370*/  SYNCS.PHASECHK.TRANS64.TRYWAIT P0, [R6+URZ], R5 ;  /* 0x00000005060075a7 */ /* 0x001064000800017f */
[----:B-1----:R-:W-:Y:S05]  /*6380*/  @!P0 NANOSLEEP.SYNCS 0x989680 ;  /* 0x009896800000895d */ /* 0x002fea0003900000 */
[----:B------:R-:W1:Y:S02]  /*6390*/  @!P0 SYNCS.PHASECHK.TRANS64 P0, [R6+URZ], R5 ;  /* 0x00000005060085a7 */ /* 0x000e64000800007f */
[----:B-1----:R-:W-:Y:S05]  /*63a0*/  @!P0 BRA `(.L_x_89) ;  /* 0xfffffffc00f08947 */ /* 0x002fea000383ffff */
[----:B------:R-:W-:Y:S05]  /*63b0*/  BRA `(.L_x_135) ;  /* 0xffffffe800787947 */ /* 0x000fea000383ffff */
.L_x_90:
[----:B0-----:R0:W1:Y:S02]  /*63c0*/  SYNCS.PHASECHK.TRANS64.TRYWAIT P0, [R9+URZ], R4 ;  /* 0x00000004090075a7 */ /* 0x001064000800017f */
[----:B-1----:R-:W-:Y:S05]  /*63d0*/  @!P0 NANOSLEEP.SYNCS 0x989680 ;  /* 0x009896800000895d */ /* 0x002fea0003900000 */
[----:B------:R-:W1:Y:S02]  /*63e0*/  @!P0 SYNCS.PHASECHK.TRANS64 P0, [R9+URZ], R4 ;  /* 0x00000004090085a7 */ /* 0x000e64000800007f */
[----:B-1----:R-:W-:Y:S05]  /*63f0*/  @!P0 BRA `(.L_x_90) ;  /* 0xfffffffc00f08947 */ /* 0x002fea000383ffff */
[----:B------:R-:W-:Y:S05]  /*6400*/  BRA `(.L_x_136) ;  /* 0xffffffe800887947 */ /* 0x000fea000383ffff */
.L_x_91:
[----:B0-----:R0:W1:Y:S02]  /*6410*/  SYNCS.PHASECHK.TRANS64.TRYWAIT P0, [R6+URZ], R5 ;  /* 0x00000005060075a7 */ /* 0x001064000800017f */
[----:B-1----:R-:W-:Y:S05]  /*6420*/  @!P0 NANOSLEEP.SYNCS 0x989680 ;  /* 0x009896800000895d */ /* 0x002fea0003900000 */
[----:B------:R-:W1:Y:S02]  /*6430*/  @!P0 SYNCS.PHASECHK.TRANS64 P0, [R6+URZ], R5 ;  /* 0x00000005060085a7 */ /* 0x000e64000800007f */
[----:B-1----:R-:W-:Y:S05]  /*6440*/  @!P0 BRA `(.L_x_91) ;  /* 0xfffffffc00f08947 */ /* 0x002fea000383ffff */
[----:B------:R-:W-:Y:S05]  /*6450*/  BRA `(.L_x_137) ;  /* 0xffffffe800987947 */ /* 0x000fea000383ffff */
.L_x_92:
[----:B0-----:R0:W1:Y:S02]  /*6460*/  SYNCS.PHASECHK.TRANS64.TRYWAIT P0, [R9+URZ], R4 ;  /* 0x00000004090075a7 */ /* 0x001064000800017f */
[----:B-1----:R-:W-:Y:S05]  /*6470*/  @!P0 NANOSLEEP.SYNCS 0x989680 ;  /* 0x009896800000895d */ /* 0x002fea0003900000 */
[----:B------:R-:W1:Y:S02]  /*6480*/  @!P0 SYNCS.PHASECHK.TRANS64 P0, [R9+URZ], R4 ;  /* 0x00000004090085a7 */ /* 0x000e64000800007f */
[----:B-1----:R-:W-:Y:S05]  /*6490*/  @!P0 BRA `(.L_x_92) ;  /* 0xfffffffc00f08947 */ /* 0x002fea000383ffff */
[----:B------:R-:W-:Y:S05]  /*64a0*/  BRA `(.L_x_138) ;  /* 0xffffffe800a87947 */ /* 0x000fea000383ffff */
.L_x_93:
[----:B0-----:R0:W1:Y:S02]  /*64b0*/  SYNCS.PHASECHK.TRANS64.TRYWAIT P0, [R6+URZ], R5 ;  /* 0x00000005060075a7 */ /* 0x001064000800017f */
[----:B-1----:R-:W-:Y:S05]  /*64c0*/  @!P0 NANOSLEEP.SYNCS 0x989680 ;  /* 0x009896800000895d */ /* 0x002fea0003900000 */
[----:B------:R-:W1:Y:S02]  /*64d0*/  @!P0 SYNCS.PHASECHK.TRANS64 P0, [R6+URZ], R5 ;  /* 0x00000005060085a7 */ /* 0x000e64000800007f */
[----:B-1----:R-:W-:Y:S05]  /*64e0*/  @!P0 BRA `(.L_x_93) ;  /* 0xfffffffc00f08947 */ /* 0x002fea000383ffff */
[----:B------:R-:W-:Y:S05]  /*64f0*/  BRA `(.L_x_139) ;  /* 0xffffffe800b87947 */ /* 0x000fea000383ffff */
.L_x_94:
[----:B0-----:R0:W1:Y:S02]  /*6500*/  SYNCS.PHASECHK.TRANS64.TRYWAIT P0, [R9+URZ], R4 ;  /* 0x00000004090075a7 */ /* 0x001064000800017f */
[----:B-1----:R-:W-:Y:S05]  /*6510*/  @!P0 NANOSLEEP.SYNCS 0x989680 ;  /* 0x009896800000895d */ /* 0x002fea0003900000 */
[----:B------:R-:W1:Y:S02]  /*6520*/  @!P0 SYNCS.PHASECHK.TRANS64 P0, [R9+URZ], R4 ;  /* 0x00000004090085a7 */ /* 0x000e64000800007f */
[----:B-1----:R-:W-:Y:S05]  /*6530*/  @!P0 BRA `(.L_x_94) ;  /* 0xfffffffc00f08947 */ /* 0x002fea000383ffff */
[----:B------:R-:W-:Y:S05]  /*6540*/  BRA `(.L_x_140) ;  /* 0xffffffe800c87947 */ /* 0x000fea000383ffff */
.L_x_95:
[----:B0-----:R0:W1:Y:S02]  /*6550*/  SYNCS.PHASECHK.TRANS64.TRYWAIT P0, [R6+URZ], R5 ;  /* 0x00000005060075a7 */ /* 0x001064000800017f */
[----:B-1----:R-:W-:Y:S05]  /*6560*/  @!P0 NANOSLEEP.SYNCS 0x989680 ;  /* 0x009896800000895d */ /* 0x002fea0003900000 */
[----:B------:R-:W1:Y:S02]  /*6570*/  @!P0 SYNCS.PHASECHK.TRANS64 P0, [R6+URZ], R5 ;  /* 0x00000005060085a7 */ /* 0x000e64000800007f */
[----:B-1----:R-:W-:Y:S05]  /*6580*/  @!P0 BRA `(.L_x_95) ;  /* 0xfffffffc00f08947 */ /* 0x002fea000383ffff */
[----:B------:R-:W-:Y:S05]  /*6590*/  BRA `(.L_x_141) ;  /* 0xffffffe800d87947 */ /* 0x000fea000383ffff */
.L_x_96:
[----:B0-----:R0:W1:Y:S02]  /*65a0*/  SYNCS.PHASECHK.TRANS64.TRYWAIT P0, [R9+URZ], R4 ;  /* 0x00000004090075a7 */ /* 0x001064000800017f */
[----:B-1----:R-:W-:Y:S05]  /*65b0*/  @!P0 NANOSLEEP.SYNCS 0x989680 ;  /* 0x009896800000895d */ /* 0x002fea0003900000 */
[----:B------:R-:W1:Y:S02]  /*65c0*/  @!P0 SYNCS.PHASECHK.TRANS64 P0, [R9+URZ], R4 ;  /* 0x00000004090085a7 */ /* 0x000e64000800007f */
[----:B-1----:R-:W-:Y:S05]  /*65d0*/  @!P0 BRA `(.L_x_96) ;  /* 0xfffffffc00f08947 */ /* 0x002fea000383ffff */
[----:B------:R-:W-:Y:S05]  /*65e0*/  BRA `(.L_x_142) ;  /* 0xffffffe800e87947 */ /* 0x000fea000383ffff */
.L_x_97:
[----:B0-----:R0:W1:Y:S02]  /*65f0*/  SYNCS.PHASECHK.TRANS64.TRYWAIT P0, [R6+URZ], R5 ;  /* 0x00000005060075a7 */ /* 0x001064000800017f */
[----:B-1----:R-:W-:Y:S05]  /*6600*/  @!P0 NANOSLEEP.SYNCS 0x989680 ;  /* 0x009896800000895d */ /* 0x002fea0003900000 */
[----:B------:R-:W1:Y:S02]  /*6610*/  @!P0 SYNCS.PHASECHK.TRANS64 P0, [R6+URZ], R5 ;  /* 0x00000005060085a7 */ /* 0x000e64000800007f */
[----:B-1----:R-:W-:Y:S05]  /*6620*/  @!P0 BRA `(.L_x_97) ;  /* 0xfffffffc00f08947 */ /* 0x002fea000383ffff */
[----:B------:R-:W-:Y:S05]  /*6630*/  BRA `(.L_x_143) ;  /* 0xffffffe800f87947 */ /* 0x000fea000383ffff */
.L_x_98:
[----:B0-----:R0:W1:Y:S02]  /*6640*/  SYNCS.PHASECHK.TRANS64.TRYWAIT P0, [R9+URZ], R4 ;  /* 0x00000004090075a7 */ /* 0x001064000800017f */
[----:B-1----:R-:W-:Y:S05]  /*6650*/  @!P0 NANOSLEEP.SYNCS 0x989680 ;  /* 0x009896800000895d */ /* 0x002fea0003900000 */
[----:B------:R-:W1:Y:S02]  /*6660*/  @!P0 SYNCS.PHASECHK.TRANS64 P0, [R9+URZ], R4 ;  /* 0x00000004090085a7 */ /* 0x000e64000800007f */
[----:B-1----:R-:W-:Y:S05]  /*6670*/  @!P0 BRA `(.L_x_98) ;  /* 0xfffffffc00f08947 */ /* 0x002fea000383ffff */
[----:B------:R-:W-:Y:S05]  /*6680*/  BRA `(.L_x_144) ;  /* 0xffffffec00087947 */ /* 0x000fea000383ffff */
.L_x_99:
[----:B0-----:R0:W1:Y:S02]  /*6690*/  SYNCS.PHASECHK.TRANS64.TRYWAIT P0, [R6+URZ], R5 ;  /* 0x00000005060075a7 */ /* 0x001064000800017f */
[----:B-1----:R-:W-:Y:S05]  /*66a0*/  @!P0 NANOSLEEP.SYNCS 0x989680 ;  /* 0x009896800000895d */ /* 0x002fea0003900000 */
[----:B------:R-:W1:Y:S02]  /*66b0*/  @!P0 SYNCS.PHASECHK.TRANS64 P0, [R6+URZ], R5 ;  /* 0x00000005060085a7 */ /* 0x000e64000800007f */
[----:B-1----:R-:W-:Y:S05]  /*66c0*/  @!P0 BRA `(.L_x_99) ;  /* 0xfffffffc00f08947 */ /* 0x002fea000383ffff */
[----:B------:R-:W-:Y:S05]  /*66d0*/  BRA `(.L_x_145) ;  /* 0xffffffec00187947 */ /* 0x000fea000383ffff */
.L_x_100:
[----:B0-----:R0:W1:Y:S02]  /*66e0*/  SYNCS.PHASECHK.TRANS64.TRYWAIT P0, [R9+URZ], R4 ;  /* 0x00000004090075a7 */ /* 0x001064000800017f */
[----:B-1----:R-:W-:Y:S05]  /*66f0*/  @!P0 NANOSLEEP.SYNCS 0x989680 ;  /* 0x009896800000895d */ /* 0x002fea0003900000 */
[----:B------:R-:W1:Y:S02]  /*6700*/  @!P0 SYNCS.PHASECHK.TRANS64 P0, [R9+URZ], R4 ;  /* 0x00000004090085a7 */ /* 0x000e64000800007f */
[----:B-1----:R-:W-:Y:S05]  /*6710*/  @!P0 BRA `(.L_x_100) ;  /* 0xfffffffc00f08947 */ /* 0x002fea000383ffff */
[----:B------:R-:W-:Y:S05]  /*6720*/  BRA `(.L_x_146) ;  /* 0xffffffec00287947 */ /* 0x000fea000383ffff */
.L_x_101:
[----:B0-----:R0:W1:Y:S02]  /*6730*/  SYNCS.PHASECHK.TRANS64.TRYWAIT P0, [R6+URZ], R5 ;  /* 0x00000005060075a7 */ /* 0x001064000800017f */
[----:B-1----:R-:W-:Y:S05]  /*6740*/  @!P0 NANOSLEEP.SYNCS 0x989680 ;  /* 0x009896800000895d */ /* 0x002fea0003900000 */
[----:B------:R-:W1:Y:S02]  /*6750*/  @!P0 SYNCS.PHASECHK.TRANS64 P0, [R6+URZ], R5 ;  /* 0x00000005060085a7 */ /* 0x000e64000800007f */
[----:B-1----:R-:W-:Y:S05]  /*6760*/  @!P0 BRA `(.L_x_101) ;  /* 0xfffffffc00f08947 */ /* 0x002fea000383ffff */
[----:B------:R-:W-:Y:S05]  /*6770*/  BRA `(.L_x_147) ;  /* 0xffffffec00387947 */ /* 0x000fea000383ffff */
.L_x_102:
[----:B0-----:R0:W1:Y:S02]  /*6780*/  SYNCS.PHASECHK.TRANS64.TRYWAIT P0, [R9+URZ], R4 ;  /* 0x00000004090075a7 */ /* 0x001064000800017f */
[----:B-1----:R-:W-:Y:S05]  /*6790*/  @!P0 NANOSLEEP.SYNCS 0x989680 ;  /* 0x009896800000895d */ /* 0x002fea0003900000 */
[----:B------:R-:W1:Y:S02]  /*67a0*/  @!P0 SYNCS.PHASECHK.TRANS64 P0, [R9+URZ], R4 ;  /* 0x00000004090085a7 */ /* 0x000e64000800007f */
[----:B-1----:R-:W-:Y:S05]  /*67b0*/  @!P0 BRA `(.L_x_102) ;  /* 0xfffffffc00f08947 */ /* 0x002fea000383ffff */
[----:B------:R-:W-:Y:S05]  /*67c0*/  BRA `(.L_x_148) ;  /* 0xffffffec00487947 */ /* 0x000fea000383ffff */
.L_x_103:
[----:B0-----:R0:W1:Y:S02]  /*67d0*/  SYNCS.PHASECHK.TRANS64.TRYWAIT P0, [R6+URZ], R5 ;  /* 0x00000005060075a7 */ /* 0x001064000800017f */
[----:B-1----:R-:W-:Y:S05]  /*67e0*/  @!P0 NANOSLEEP.SYNCS 0x989680 ;  /* 0x009896800000895d */ /* 0x002fea0003900000 */
[----:B------:R-:W1:Y:S02]  /*67f0*/  @!P0 SYNCS.PHASECHK.TRANS64 P0, [R6+URZ], R5 ;  /* 0x00000005060085a7 */ /* 0x000e64000800007f */
[----:B-1----:R-:W-:Y:S05]  /*6800*/  @!P0 BRA `(.L_x_103) ;  /* 0xfffffffc00f08947 */ /* 0x002fea000383ffff */
[----:B------:R-:W-:Y:S05]  /*6810*/  BRA `(.L_x_149) ;  /* 0xffffffec00587947 */ /* 0x000fea000383ffff */
.L_x_104:
[----:B0-----:R0:W1:Y:S02]  /*6820*/  SYNCS.PHASECHK.TRANS64.TRYWAIT P0, [R9+URZ], R4 ;  /* 0x00000004090075a7 */ /* 0x001064000800017f */
[----:B-1----:R-:W-:Y:S05]  /*6830*/  @!P0 NANOSLEEP.SYNCS 0x989680 ;  /* 0x009896800000895d */ /* 0x002fea0003900000 */
[----:B------:R-:W1:Y:S02]  /*6840*/  @!P0 SYNCS.PHASECHK.TRANS64 P0, [R9+URZ], R4 ;  /* 0x00000004090085a7 */ /* 0x000e64000800007f */
[----:B-1----:R-:W-:Y:S05]  /*6850*/  @!P0 BRA `(.L_x_104) ;  /* 0xfffffffc00f08947 */ /* 0x002fea000383ffff */
[----:B------:R-:W-:Y:S05]  /*6860*/  BRA `(.L_x_150) ;  /* 0xffffffec00687947 */ /* 0x000fea000383ffff */
.L_x_105:
[----:B0-----:R0:W1:Y:S02]  /*6870*/  SYNCS.PHASECHK.TRANS64.TRYWAIT P0, [R6+URZ], R5 ;  /* 0x00000005060075a7 */ /* 0x001064000800017f */
[----:B-1----:R-:W-:Y:S05]  /*6880*/  @!P0 NANOSLEEP.SYNCS 0x989680 ;  /* 0x009896800000895d */ /* 0x002fea0003900000 */
[----:B------:R-:W1:Y:S02]  /*6890*/  @!P0 SYNCS.PHASECHK.TRANS64 P0, [R6+URZ], R5 ;  /* 0x00000005060085a7 */ /* 0x000e64000800007f */
[----:B-1----:R-:W-:Y:S05]  /*68a0*/  @!P0 BRA `(.L_x_105) ;  /* 0xfffffffc00f08947 */ /* 0x002fea000383ffff */
[----:B------:R-:W-:Y:S05]  /*68b0*/  BRA `(.L_x_151) ;  /* 0xffffffec00787947 */ /* 0x000fea000383ffff */
.L_x_106:
[----:B0-----:R0:W1:Y:S02]  /*68c0*/  SYNCS.PHASECHK.TRANS64.TRYWAIT P0, [R9+URZ], R4 ;  /* 0x00000004090075a7 */ /* 0x001064000800017f */
[----:B-1----:R-:W-:Y:S05]  /*68d0*/  @!P0 NANOSLEEP.SYNCS 0x989680 ;  /* 0x009896800000895d */ /* 0x002fea0003900000 */
[----:B------:R-:W1:Y:S02]  /*68e0*/  @!P0 SYNCS.PHASECHK.TRANS64 P0, [R9+URZ], R4 ;  /* 0x00000004090085a7 */ /* 0x000e64000800007f */
[----:B-1----:R-:W-:Y:S05]  /*68f0*/  @!P0 BRA `(.L_x_106) ;  /* 0xfffffffc00f08947 */ /* 0x002fea000383ffff */
[----:B------:R-:W-:Y:S05]  /*6900*/  BRA `(.L_x_152) ;  /* 0xffffffec00887947 */ /* 0x000fea000383ffff */
.L_x_107:
[----:B0-----:R0:W1:Y:S02]  /*6910*/  SYNCS.PHASECHK.TRANS64.TRYWAIT P0, [R6+URZ], R5 ;  /* 0x00000005060075a7 */ /* 0x001064000800017f */
[----:B-1----:R-:W-:Y:S05]  /*6920*/  @!P0 NANOSLEEP.SYNCS 0x989680 ;  /* 0x009896800000895d */ /* 0x002fea0003900000 */
[----:B------:R-:W1:Y:S02]  /*6930*/  @!P0 SYNCS.PHASECHK.TRANS64 P0, [R6+URZ], R5 ;  /* 0x00000005060085a7 */ /* 0x000e64000800007f */
[----:B-1----:R-:W-:Y:S05]  /*6940*/  @!P0 BRA `(.L_x_107) ;  /* 0xfffffffc00f08947 */ /* 0x002fea000383ffff */
[----:B------:R-:W-:Y:S05]  /*6950*/  BRA `(.L_x_153) ;  /* 0xffffffec00987947 */ /* 0x000fea000383ffff */
.L_x_108:
[----:B0-----:R0:W1:Y:S02]  /*6960*/  SYNCS.PHASECHK.TRANS64.TRYWAIT P0, [R9+URZ], R4 ;  /* 0x00000004090075a7 */ /* 0x001064000800017f */
[----:B-1----:R-:W-:Y:S05]  /*6970*/  @!P0 NANOSLEEP.SYNCS 0x989680 ;  /* 0x009896800000895d */ /* 0x002fea0003900000 */
[----:B------:R-:W1:Y:S02]  /*6980*/  @!P0 SYNCS.PHASECHK.TRANS64 P0, [R9+URZ], R4 ;  /* 0x00000004090085a7 */ /* 0x000e64000800007f */
[----:B-1----:R-:W-:Y:S05]  /*6990*/  @!P0 BRA `(.L_x_108) ;  /* 0xfffffffc00f08947 */ /* 0x002fea000383ffff */
[----:B------:R-:W-:Y:S05]  /*69a0*/  BRA `(.L_x_154) ;  /* 0xffffffec00a87947 */ /* 0x000fea000383ffff */
.L_x_109:
[----:B0-----:R0:W1:Y:S02]  /*69b0*/  SYNCS.PHASECHK.TRANS64.TRYWAIT P0, [R6+URZ], R5 ;  /* 0x00000005060075a7 */ /* 0x001064000800017f */
[----:B-1----:R-:W-:Y:S05]  /*69c0*/  @!P0 NANOSLEEP.SYNCS 0x989680 ;  /* 0x009896800000895d */ /* 0x002fea0003900000 */
[----:B------:R-:W1:Y:S02]  /*69d0*/  @!P0 SYNCS.PHASECHK.TRANS64 P0, [R6+URZ], R5 ;  /* 0x00000005060085a7 */ /* 0x000e64000800007f */
[----:B-1----:R-:W-:Y:S05]  /*69e0*/  @!P0 BRA `(.L_x_109) ;  /* 0xfffffffc00f08947 */ /* 0x002fea000383ffff */
[----:B------:R-:W-:Y:S05]  /*69f0*/  BRA `(.L_x_155) ;  /* 0xffffffec00b87947 */ /* 0x000fea000383ffff */
.L_x_110:
[----:B0-----:R0:W1:Y:S02]  /*6a00*/  SYNCS.PHASECHK.TRANS64.TRYWAIT P0, [R9+URZ], R4 ;  /* 0x00000004090075a7 */ /* 0x001064000800017f */
[----:B-1----:R-:W-:Y:S05]  /*6a10*/  @!P0 NANOSLEEP.SYNCS 0x989680 ;  /* 0x009896800000895d */ /* 0x002fea0003900000 */
[----:B------:R-:W1:Y:S02]  /*6a20*/  @!P0 SYNCS.PHASECHK.TRANS64 P0, [R9+URZ], R4 ;  /* 0x00000004090085a7 */ /* 0x000e64000800007f */
[----:B-1----:R-:W-:Y:S05]  /*6a30*/  @!P0 BRA `(.L_x_110) ;  /* 0xfffffffc00f08947 */ /* 0x002fea000383ffff */
[----:B------:R-:W-:Y:S05]  /*6a40*/  BRA `(.L_x_156) ;  /* 0xffffffec00c87947 */ /* 0x000fea000383ffff */
.L_x_111:
[----:B0-----:R0:W1:Y:S02]  /*6a50*/  SYNCS.PHASECHK.TRANS64.TRYWAIT P0, [R6+URZ], R5 ;  /* 0x00000005060075a7 */ /* 0x001064000800017f */
[----:B-1----:R-:W-:Y:S05]  /*6a60*/  @!P0 NANOSLEEP.SYNCS 0x989680 ;  /* 0x009896800000895d */ /* 0x002fea0003900000 */
[----:B------:R-:W1:Y:S02]  /*6a70*/  @!P0 SYNCS.PHASECHK.TRANS64 P0, [R6+URZ], R5 ;  /* 0x00000005060085a7 */ /* 0x000e64000800007f */
[----:B-1----:R-:W-:Y:S05]  /*6a80*/  @!P0 BRA `(.L_x_111) ;  /* 0xfffffffc00f08947 */ /* 0x002fea000383ffff */
[----:B------:R-:W-:Y:S05]  /*6a90*/  BRA `(.L_x_157) ;  /* 0xffffffec00d87947 */ /* 0x000fea000383ffff */
.L_x_112:
[----:B0-----:R0:W1:Y:S02]  /*6aa0*/  SYNCS.PHASECHK.TRANS64.TRYWAIT P0, [R9+URZ], R4 ;  /* 0x00000004090075a7 */ /* 0x001064000800017f */
[----:B-1----:R-:W-:Y:S05]  /*6ab0*/  @!P0 NANOSLEEP.SYNCS 0x989680 ;  /* 0x009896800000895d */ /* 0x002fea0003900000 */
[----:B------:R-:W1:Y:S02]  /*6ac0*/  @!P0 SYNCS.PHASECHK.TRANS64 P0, [R9+URZ], R4 ;  /* 0x00000004090085a7 */ /* 0x000e64000800007f */
[----:B-1----:R-:W-:Y:S05]  /*6ad0*/  @!P0 BRA `(.L_x_112) ;  /* 0xfffffffc00f08947 */ /* 0x002fea000383ffff */
[----:B------:R-:W-:Y:S05]  /*6ae0*/  BRA `(.L_x_158) ;  /* 0xffffffec00e87947 */ /* 0x000fea000383ffff */
.L_x_113:
[----:B0-----:R0:W1:Y:S02]  /*6af0*/  SYNCS.PHASECHK.TRANS64.TRYWAIT P0, [R6+URZ], R5 ;  /* 0x00000005060075a7 */ /* 0x001064000800017f */
[----:B-1----:R-:W-:Y:S05]  /*6b00*/  @!P0 NANOSLEEP.SYNCS 0x989680 ;  /* 0x009896800000895d */ /* 0x002fea0003900000 */
[----:B------:R-:W1:Y:S02]  /*6b10*/  @!P0 SYNCS.PHASECHK.TRANS64 P0, [R6+URZ], R5 ;  /* 0x00000005060085a7 */ /* 0x000e64000800007f */
[----:B-1----:R-:W-:Y:S05]  /*6b20*/  @!P0 BRA `(.L_x_113) ;  /* 0xfffffffc00f08947 */ /* 0x002fea000383ffff */
[----:B------:R-:W-:Y:S05]  /*6b30*/  BRA `(.L_x_159) ;  /* 0xffffffec00f87947 */ /* 0x000fea000383ffff */
.L_x_114:
[----:B0-----:R0:W1:Y:S02]  /*6b40*/  SYNCS.PHASECHK.TRANS64.TRYWAIT P0, [R9+URZ], R4 ;  /* 0x00000004090075a7 */ /* 0x001064000800017f */
[----:B-1----:R-:W-:Y:S05]  /*6b50*/  @!P0 NANOSLEEP.SYNCS 0x989680 ;  /* 0x009896800000895d */ /* 0x002fea0003900000 */
[----:B------:R-:W1:Y:S02]  /*6b60*/  @!P0 SYNCS.PHASECHK.TRANS64 P0, [R9+URZ], R4 ;  /* 0x00000004090085a7 */ /* 0x000e64000800007f */
[----:B-1----:R-:W-:Y:S05]  /*6b70*/  @!P0 BRA `(.L_x_114) ;  /* 0xfffffffc00f08947 */ /* 0x002fea000383ffff */
[----:B------:R-:W-:Y:S05]  /*6b80*/  BRA `(.L_x_160) ;  /* 0xfffffff000087947 */ /* 0x000fea000383ffff */
.L_x_115:
[----:B0-----:R0:W1:Y:S02]  /*6b90*/  SYNCS.PHASECHK.TRANS64.TRYWAIT P0, [R6+URZ], R5 ;  /* 0x00000005060075a7 */ /* 0x001064000800017f */
[----:B-1----:R-:W-:Y:S05]  /*6ba0*/  @!P0 NANOSLEEP.SYNCS 0x989680 ;  /* 0x009896800000895d */ /* 0x002fea0003900000 */
[----:B------:R-:W1:Y:S02]  /*6bb0*/  @!P0 SYNCS.PHASECHK.TRANS64 P0, [R6+URZ], R5 ;  /* 0x00000005060085a7 */ /* 0x000e64000800007f */
[----:B-1----:R-:W-:Y:S05]  /*6bc0*/  @!P0 BRA `(.L_x_115) ;  /* 0xfffffffc00f08947 */ /* 0x002fea000383ffff */
[----:B------:R-:W-:Y:S05]  /*6bd0*/  BRA `(.L_x_161) ;  /* 0xfffffff000187947 */ /* 0x000fea000383ffff */
.L_x_116:
[----:B0-----:R0:W1:Y:S02]  /*6be0*/  SYNCS.PHASECHK.TRANS64.TRYWAIT P0, [R9+URZ], R4 ;  /* 0x00000004090075a7 */ /* 0x001064000800017f */
[----:B-1----:R-:W-:Y:S05]  /*6bf0*/  @!P0 NANOSLEEP.SYNCS 0x989680 ;  /* 0x009896800000895d */ /* 0x002fea0003900000 */
[----:B------:R-:W1:Y:S02]  /*6c00*/  @!P0 SYNCS.PHASECHK.TRANS64 P0, [R9+URZ], R4 ;  /* 0x00000004090085a7 */ /* 0x000e64000800007f */
[----:B-1----:R-:W-:Y:S05]  /*6c10*/  @!P0 BRA `(.L_x_116) ;  /* 0xfffffffc00f08947 */ /* 0x002fea000383ffff */
[----:B------:R-:W-:Y:S05]  /*6c20*/  BRA `(.L_x_162) ;  /* 0xfffffff000287947 */ /* 0x000fea000383ffff */
.L_x_117:
[----:B0-----:R0:W1:Y:S02]  /*6c30*/  SYNCS.PHASECHK.TRANS64.TRYWAIT P0, [R6+URZ], R5 ;  /* 0x00000005060075a7 */ /* 0x001064000800017f */
[----:B-1----:R-:W-:Y:S05]  /*6c40*/  @!P0 NANOSLEEP.SYNCS 0x989680 ;  /* 0x009896800000895d */ /* 0x002fea0003900000 */
[----:B------:R-:W1:Y:S02]  /*6c50*/  @!P0 SYNCS.PHASECHK.TRANS64 P0, [R6+URZ], R5 ;  /* 0x00000005060085a7 */ /* 0x000e64000800007f */
[----:B-1----:R-:W-:Y:S05]  /*6c60*/  @!P0 BRA `(.L_x_117) ;  /* 0xfffffffc00f08947 */ /* 0x002fea000383ffff */
[----:B------:R-:W-:Y:S05]  /*6c70*/  BRA `(.L_x_163) ;  /* 0xfffffff000387947 */ /* 0x000fea000383ffff */
.L_x_118:
[----:B0-----:R0:W1:Y:S02]  /*6c80*/  SYNCS.PHASECHK.TRANS64.TRYWAIT P0, [R9+URZ], R4 ;  /* 0x00000004090075a7 */ /* 0x001064000800017f */
[----:B-1----:R-:W-:Y:S05]  /*6c90*/  @!P0 NANOSLEEP.SYNCS 0x989680 ;  /* 0x009896800000895d */ /* 0x002fea0003900000 */
[----:B------:R-:W1:Y:S02]  /*6ca0*/  @!P0 SYNCS.PHASECHK.TRANS64 P0, [R9+URZ], R4 ;  /* 0x00000004090085a7 */ /* 0x000e64000800007f */
[----:B-1----:R-:W-:Y:S05]  /*6cb0*/  @!P0 BRA `(.L_x_118) ;  /* 0xfffffffc00f08947 */ /* 0x002fea000383ffff */
[----:B------:R-:W-:Y:S05]  /*6cc0*/  BRA `(.L_x_164) ;  /* 0xfffffff000487947 */ /* 0x000fea000383ffff */
.L_x_119:
[----:B0-----:R0:W1:Y:S02]  /*6cd0*/  SYNCS.PHASECHK.TRANS64.TRYWAIT P0, [R6+URZ], R5 ;  /* 0x00000005060075a7 */ /* 0x001064000800017f */
[----:B-1----:R-:W-:Y:S05]  /*6ce0*/  @!P0 NANOSLEEP.SYNCS 0x989680 ;  /* 0x009896800000895d */ /* 0x002fea0003900000 */
[----:B------:R-:W1:Y:S02]  /*6cf0*/  @!P0 SYNCS.PHASECHK.TRANS64 P0, [R6+URZ], R5 ;  /* 0x00000005060085a7 */ /* 0x000e64000800007f */
[----:B-1----:R-:W-:Y:S05]  /*6d00*/  @!P0 BRA `(.L_x_119) ;  /* 0xfffffffc00f08947 */ /* 0x002fea000383ffff */
[----:B------:R-:W-:Y:S05]  /*6d10*/  BRA `(.L_x_165) ;  /* 0xfffffff000587947 */ /* 0x000fea000383ffff */
.L_x_120:
[----:B-1----:R1:W2:Y:S02]  /*6d20*/  SYNCS.PHASECHK.TRANS64.TRYWAIT P0, [R9+URZ], R4 ;  /* 0x00000004090075a7 */ /* 0x0022a4000800017f */
[----:B--2---:R-:W-:Y:S05]  /*6d30*/  @!P0 NANOSLEEP.SYNCS 0x989680 ;  /* 0x009896800000895d */ /* 0x004fea0003900000 */
[----:B------:R-:W2:Y:S02]  /*6d40*/  @!P0 SYNCS.PHASECHK.TRANS64 P0, [R9+URZ], R4 ;  /* 0x00000004090085a7 */ /* 0x000ea4000800007f */
[----:B--2---:R-:W-:Y:S05]  /*6d50*/  @!P0 BRA `(.L_x_120) ;  /* 0xfffffffc00f08947 */ /* 0x004fea000383ffff */
[----:B------:R-:W-:Y:S05]  /*6d60*/  BRA `(.L_x_166) ;  /* 0xfffffff000607947 */ /* 0x000fea000383ffff */
.L_x_167:
[----:B------:R-:W-:-:S00]  /*6d70*/  BRA `(.L_x_167) ;  /* 0xfffffffc00fc7947 */ /* 0x000fc0000383ffff */
[----:B------:R-:W-:-:S00]  /*6d80*/  NOP ;  /* 0x0000000000007918 */ /* 0x000fc00000000000 */
[----:B------:R-:W-:-:S00]  /*6d90*/  NOP ;  /* 0x0000000000007918 */ /* 0x000fc00000000000 */
[----:B------:R-:W-:-:S00]  /*6da0*/  NOP ;  /* 0x0000000000007918 */ /* 0x000fc00000000000 */
[----:B------:R-:W-:-:S00]  /*6db0*/  NOP ;  /* 0x0000000000007918 */ /* 0x000fc00000000000 */
[----:B------:R-:W-:-:S00]  /*6dc0*/  NOP ;  /* 0x0000000000007918 */ /* 0x000fc00000000000 */
[----:B------:R-:W-:-:S00]  /*6dd0*/  NOP ;  /* 0x0000000000007918 */ /* 0x000fc00000000000 */
[----:B------:R-:W-:-:S00]  /*6de0*/  NOP ;  /* 0x0000000000007918 */ /* 0x000fc00000000000 */
[----:B------:R-:W-:-:S00]  /*6df0*/  NOP ;  /* 0x0000000000007918 */ /* 0x000fc00000000000 */
.L_x_168:


//--------------------- .nv.global.init           --------------------------
	.section	.nv.global.init,"aw",@progbits
.nv.global.init:
	.type		$str$22,@object
	.size		$str$22,($str$23 - $str$22)
$str$22:
        /*0000*/ 	.byte	0x6b, 0x5f, 0x74, 0x69, 0x6c, 0x65, 0x5f, 0x63, 0x6f, 0x75, 0x6e, 0x74, 0x20, 0x3e, 0x3d, 0x20
        /*0010*/ 	.byte	0x31, 0x00
	.type		$str$23,@object
	.size		$str$23,(__unnamed_1 - $str$23)
$str$23:
        /*0012*/ 	.byte	0x2f, 0x74, 0x6d, 0x70, 0x2f, 0x63, 0x75, 0x74, 0x6c, 0x61, 0x73, 0x73, 0x5f, 0x73, 0x77, 0x65
        /*0022*/ 	.byte	0x65, 0x70, 0x5f, 0x73, 0x72, 0x63, 0x2f, 0x69, 0x6e, 0x63, 0x6c, 0x75, 0x64, 0x65, 0x2f, 0x63
        /*0032*/ 	.byte	0x75, 0x74, 0x6c, 0x61, 0x73, 0x73, 0x2f, 0x67, 0x65, 0x6d, 0x6d, 0x2f, 0x63, 0x6f, 0x6c, 0x6c
        /*0042*/ 	.byte	0x65, 0x63, 0x74, 0x69, 0x76, 0x65, 0x2f, 0x73, 0x6d, 0x39, 0x30, 0x5f, 0x6d, 0x6d, 0x61, 0x5f
        /*0052*/ 	.byte	0x74, 0x6d, 0x61, 0x5f, 0x67, 0x6d, 0x6d, 0x61, 0x5f, 0x73, 0x73, 0x5f, 0x77, 0x61, 0x72, 0x70
        /*0062*/ 	.byte	0x73, 0x70, 0x65, 0x63, 0x69, 0x61, 0x6c, 0x69, 0x7a, 0x65, 0x64, 0x2e, 0x68, 0x70, 0x70, 0x00
	.type		__unnamed_1,@object
	.size		__unnamed_1,(.L_0 - __unnamed_1)
__unnamed_1:
        /*0072*/ 	.byte	0x76, 0x6f, 0x69, 0x64, 0x20, 0x63, 0x75, 0x74, 0x6c, 0x61, 0x73, 0x73, 0x3a, 0x3a, 0x67, 0x65
        /* <DEDUP_REMOVED lines=179> */
        /*0bb2*/ 	.byte	0x69, 0x74, 0x79, 0x5d, 0x00
.L_0:


//--------------------- .nv.shared._ZN7cutlass13device_kernelINS_4gemm6kernel13GemmUniversalIN4cute5tupleIJiiiiEEENS1_10collective13CollectiveMmaINS1_34MainloopSm90TmaGmmaWarpSpecializedILi37ENS5_IJNS4_1CILi1EEESB_SB_EEENS1_32KernelTmaWarpSpecializedPingpongEEENS5_IJNSA_ILi64EEENSA_ILi32EEESG_EEENS_6half_tENS5_IJlSB_lEEESI_SJ_NS4_8TiledMMAINS4_8MMA_AtomIJNS4_4SM904GMMA25MMA_64x32x16_F32F16F16_SSILNSN_5MajorE0ELSP_0ELNSN_7ScaleInE1ELSQ_1EEEEEENS4_6LayoutISC_NS5_IJNSA_ILi0EEESU_SU_EEEEENS5_IJNS4_10UnderscoreESX_SX_EEEEENS4_13SM90_TMA_LOADENS4_14ComposedLayoutINS4_7SwizzleILi2ELi4ELi3EEENS4_18smem_ptr_flag_bitsILi16EEENST_INS5_IJNSA_ILi8EEESG_EEENS5_IJSG_SB_EEEEEEEvNS4_8identityES10_S1A_vS1B_EENS_8epilogue10collective6detail29Sm90TmaWarpSpecializedAdapterINS1E_15DefaultEpilogueISI_SJ_SJ_NS1D_6thread17LinearCombinationISI_Li1EffLNS1I_9ScaleType4KindE0ELNS_15FloatRoundStyleE2ESI_EENS1_15EpilogueDefaultEEEEEvvEEEEvNT_6ParamsE --------------------------
	.section	.nv.shared._ZN7cutlass13device_kernelINS_4gemm6kernel13GemmUniversalIN4cute5tupleIJiiiiEEENS1_10collective13CollectiveMmaINS1_34MainloopSm90TmaGmmaWarpSpecializedILi37ENS5_IJNS4_1CILi1EEESB_SB_EEENS1_32KernelTmaWarpSpecializedPingpongEEENS5_IJNSA_ILi64EEENSA_ILi32EEESG_EEENS_6half_tENS5_IJlSB_lEEESI_SJ_NS4_8TiledMMAINS4_8MMA_AtomIJNS4_4SM904GMMA25MMA_64x32x16_F32F16F16_SSILNSN_5MajorE0ELSP_0ELNSN_7ScaleInE1ELSQ_1EEEEEENS4_6LayoutISC_NS5_IJNSA_ILi0EEESU_SU_EEEEENS5_IJNS4_10UnderscoreESX_SX_EEEEENS4_13SM90_TMA_LOADENS4_14ComposedLayoutINS4_7SwizzleILi2ELi4ELi3EEENS4_18smem_ptr_flag_bitsILi16EEENST_INS5_IJNSA_ILi8EEESG_EEENS5_IJSG_SB_EEEEEEEvNS4_8identityES10_S1A_vS1B_EENS_8epilogue10collective6detail29Sm90TmaWarpSpecializedAdapterINS1E_15DefaultEpilogueISI_SJ_SJ_NS1D_6thread17LinearCombinationISI_Li1EffLNS1I_9ScaleType4KindE0ELNS_15FloatRoundStyleE2ESI_EENS1_15EpilogueDefaultEEEEEvvEEEEvNT_6ParamsE,"aw",@nobits
	.sectionflags	@""
	.align	16
	.zero		1024


//--------------------- .nv.shared.reserved.0     --------------------------
	.section	.nv.shared.reserved.0,"aw",@nobits
	.weak		__nv_reservedSMEM_offset_0_alias
	.size		__nv_reservedSMEM_offset_0_alias, 0, 0
	.other		__nv_reservedSMEM_offset_0_alias,@"STO_CUDA_RESERVED_SHARED STV_DEFAULT"
__nv_reservedSMEM_offset_0_alias:
	.zero		0


//--------------------- .nv.global                --------------------------
	.section	.nv.global,"aw",@nobits
.nv.global:
	.type		_ZN39_INTERNAL_6bb4d084_4_k_cu_9223d383_53094cute1_E,@object
	.size		_ZN39_INTERNAL_6bb4d084_4_k_cu_9223d383_53094cute1_E,(_ZN39_INTERNAL_6bb4d084_4_k_cu_9223d383_53094cuda3std3__45__cpo6cbeginE - _ZN39_INTERNAL_6bb4d084_4_k_cu_9223d383_53094cute1_E)
_ZN39_INTERNAL_6bb4d084_4_k_cu_9223d383_53094cute1_E:
	.zero		1
	.type		_ZN39_INTERNAL_6bb4d084_4_k_cu_9223d383_53094cuda3std3__45__cpo6cbeginE,@object
	.size		_ZN39_INTERNAL_6bb4d084_4_k_cu_9223d383_53094cuda3std3__45__cpo6cbeginE,(_ZN39_INTERNAL_6bb4d084_4_k_cu_9223d383_53094cuda3std3__48in_placeE - _ZN39_INTERNAL_6bb4d084_4_k_cu_9223d383_53094cuda3std3__45__cpo6cbeginE)
_ZN39_INTERNAL_6bb4d084_4_k_cu_9223d383_53094cuda3std3__45__cpo6cbeginE:
	.zero		1
	.type		_ZN39_INTERNAL_6bb4d084_4_k_cu_9223d383_53094cuda3std3__48in_placeE,@object
	.size		_ZN39_INTERNAL_6bb4d084_4_k_cu_9223d383_53094cuda3std3__48in_placeE,(_ZN39_INTERNAL_6bb4d084_4_k_cu_9223d383_53094cuda3std6ranges3__45__cpo9iter_moveE - _ZN39_INTERNAL_6bb4d084_4_k_cu_9223d383_53094cuda3std3__48in_placeE)
_ZN39_INTERNAL_6bb4d084_4_k_cu_9223d383_53094cuda3std3__48in_placeE:
	.zero		1
	.type		_ZN39_INTERNAL_6bb4d084_4_k_cu_9223d383_53094cuda3std6ranges3__45__cpo9iter_moveE,@object
	.size		_ZN39_INTERNAL_6bb4d084_4_k_cu_9223d383_53094cuda3std6ranges3__45__cpo9iter_moveE,(_ZN39_INTERNAL_6bb4d084_4_k_cu_9223d383_53094cuda3std3__45__cpo5beginE - _ZN39_INTERNAL_6bb4d084_4_k_cu_9223d383_53094cuda3std6ranges3__45__cpo9iter_moveE)
_ZN39_INTERNAL_6bb4d084_4_k_cu_9223d383_53094cuda3std6ranges3__45__cpo9iter_moveE:
	.zero		1
	.type		_ZN39_INTERNAL_6bb4d084_4_k_cu_9223d383_53094cuda3std3__45__cpo5beginE,@object
	.size		_ZN39_INTERNAL_6bb4d084_4_k_cu_9223d383_53094cuda3std3__45__cpo5beginE,(_ZN39_INTERNAL_6bb4d084_4_k_cu_9223d383_53094cuda3std3__441_GLOBAL__N__6bb4d084_4_k_cu_9223d383_53096ignoreE - _ZN39_INTERNAL_6bb4d084_4_k_cu_9223d383_53094cuda3std3__45__cpo5beginE)
_ZN39_INTERNAL_6bb4d084_4_k_cu_9223d383_53094cuda3std3__45__cpo5beginE:
	.zero		1
	.type		_ZN39_INTERNAL_6bb4d084_4_k_cu_9223d383_53094cuda3std3__441_GLOBAL__N__6bb4d084_4_k_cu_9223d383_53096ignoreE,@object
	.size		_ZN39_INTERNAL_6bb4d084_4_k_cu_9223d383_53094cuda3std3__441_GLOBAL__N__6bb4d084_4_k_cu_9223d383_53096ignoreE,(_ZN39_INTERNAL_6bb4d084_4_k_cu_9223d383_53094cute7productE - _ZN39_INTERNAL_6bb4d084_4_k_cu_9223d383_53094cuda3std3__441_GLOBAL__N__6bb4d084_4_k_cu_9223d383_53096ignoreE)
_ZN39_INTERNAL_6bb4d084_4_k_cu_9223d383_53094cuda3std3__441_GLOBAL__N__6bb4d084_4_k_cu_9223d383_53096ignoreE:
	.zero		1
	.type		_ZN39_INTERNAL_6bb4d084_4_k_cu_9223d383_53094cute7productE,@object
	.size		_ZN39_INTERNAL_6bb4d084_4_k_cu_9223d383_53094cute7productE,(_ZN39_INTERNAL_6bb4d084_4_k_cu_9223d383_53094cuda3std3__45__cpo3endE - _ZN39_INTERNAL_6bb4d084_4_k_cu_9223d383_53094cute7productE)
_ZN39_INTERNAL_6bb4d084_4_k_cu_9223d383_53094cute7productE:
	.zero		1
	.type		_ZN39_INTERNAL_6bb4d084_4_k_cu_9223d383_53094cuda3std3__45__cpo3endE,@object
	.size		_ZN39_INTERNAL_6bb4d084_4_k_cu_9223d383_53094cuda3std3__45__cpo3endE,(_ZN39_INTERNAL_6bb4d084_4_k_cu_9223d383_53094cuda3std3__419piecewise_constructE - _ZN39_INTERNAL_6bb4d084_4_k_cu_9223d383_53094cuda3std3__45__cpo3endE)
_ZN39_INTERNAL_6bb4d084_4_k_cu_9223d383_53094cuda3std3__45__cpo3endE:
	.zero		1
	.type		_ZN39_INTERNAL_6bb4d084_4_k_cu_9223d383_53094cuda3std3__419piecewise_constructE,@object
	.size		_ZN39_INTERNAL_6bb4d084_4_k_cu_9223d383_53094cuda3std3__419piecewise_constructE,(_ZN39_INTERNAL_6bb4d084_4_k_cu_9223d383_53094cuda3std3__45__cpo4cendE - _ZN39_INTERNAL_6bb4d084_4_k_cu_9223d383_53094cuda3std3__419piecewise_constructE)
_ZN39_INTERNAL_6bb4d084_4_k_cu_9223d383_53094cuda3std3__419piecewise_constructE:
	.zero		1
	.type		_ZN39_INTERNAL_6bb4d084_4_k_cu_9223d383_53094cuda3std3__45__cpo4cendE,@object
	.size		_ZN39_INTERNAL_6bb4d084_4_k_cu_9223d383_53094cuda3std3__45__cpo4cendE,(_ZN39_INTERNAL_6bb4d084_4_k_cu_9223d383_53094cuda3std6ranges3__45__cpo4swapE - _ZN39_INTERNAL_6bb4d084_4_k_cu_9223d383_53094cuda3std3__45__cpo4cendE)
_ZN39_INTERNAL_6bb4d084_4_k_cu_9223d383_53094cuda3std3__45__cpo4cendE:
	.zero		1
	.type		_ZN39_INTERNAL_6bb4d084_4_k_cu_9223d383_53094cuda3std6ranges3__45__cpo4swapE,@object
	.size		_ZN39_INTERNAL_6bb4d084_4_k_cu_9223d383_53094cuda3std6ranges3__45__cpo4swapE,(.L_8 - _ZN39_INTERNAL_6bb4d084_4_k_cu_9223d383_53094cuda3std6ranges3__45__cpo4swapE)
_ZN39_INTERNAL_6bb4d084_4_k_cu_9223d383_53094cuda3std6ranges3__45__cpo4swapE:
	.zero		1
.L_8:


//--------------------- .nv.constant0._ZN7cutlass13device_kernelINS_4gemm6kernel13GemmUniversalIN4cute5tupleIJiiiiEEENS1_10collective13CollectiveMmaINS1_34MainloopSm90TmaGmmaWarpSpecializedILi37ENS5_IJNS4_1CILi1EEESB_SB_EEENS1_32KernelTmaWarpSpecializedPingpongEEENS5_IJNSA_ILi64EEENSA_ILi32EEESG_EEENS_6half_tENS5_IJlSB_lEEESI_SJ_NS4_8TiledMMAINS4_8MMA_AtomIJNS4_4SM904GMMA25MMA_64x32x16_F32F16F16_SSILNSN_5MajorE0ELSP_0ELNSN_7ScaleInE1ELSQ_1EEEEEENS4_6LayoutISC_NS5_IJNSA_ILi0EEESU_SU_EEEEENS5_IJNS4_10UnderscoreESX_SX_EEEEENS4_13SM90_TMA_LOADENS4_14ComposedLayoutINS4_7SwizzleILi2ELi4ELi3EEENS4_18smem_ptr_flag_bitsILi16EEENST_INS5_IJNSA_ILi8EEESG_EEENS5_IJSG_SB_EEEEEEEvNS4_8identityES10_S1A_vS1B_EENS_8epilogue10collective6detail29Sm90TmaWarpSpecializedAdapterINS1E_15DefaultEpilogueISI_SJ_SJ_NS1D_6thread17LinearCombinationISI_Li1EffLNS1I_9ScaleType4KindE0ELNS_15FloatRoundStyleE2ESI_EENS1_15EpilogueDefaultEEEEEvvEEEEvNT_6ParamsE --------------------------
	.section	.nv.constant0._ZN7cutlass13device_kernelINS_4gemm6kernel13GemmUniversalIN4cute5tupleIJiiiiEEENS1_10collective13CollectiveMmaINS1_34MainloopSm90TmaGmmaWarpSpecializedILi37ENS5_IJNS4_1CILi1EEESB_SB_EEENS1_32KernelTmaWarpSpecializedPingpongEEENS5_IJNSA_ILi64EEENSA_ILi32EEESG_EEENS_6half_tENS5_IJlSB_lEEESI_SJ_NS4_8TiledMMAINS4_8MMA_AtomIJNS4_4SM904GMMA25MMA_64x32x16_F32F16F16_SSILNSN_5MajorE0ELSP_0ELNSN_7ScaleInE1ELSQ_1EEEEEENS4_6LayoutISC_NS5_IJNSA_ILi0EEESU_SU_EEEEENS5_IJNS4_10UnderscoreESX_SX_EEEEENS4_13SM90_TMA_LOADENS4_14ComposedLayoutINS4_7SwizzleILi2ELi4ELi3EEENS4_18smem_ptr_flag_bitsILi16EEENST_INS5_IJNSA_ILi8EEESG_EEENS5_IJSG_SB_EEEEEEEvNS4_8identityES10_S1A_vS1B_EENS_8epilogue10collective6detail29Sm90TmaWarpSpecializedAdapterINS1E_15DefaultEpilogueISI_SJ_SJ_NS1D_6thread17LinearCombinationISI_Li1EffLNS1I_9ScaleType4KindE0ELNS_15FloatRoundStyleE2ESI_EENS1_15EpilogueDefaultEEEEEvvEEEEvNT_6ParamsE,"a",@progbits
	.sectionflags	@""
	.align	4
.nv.constant0._ZN7cutlass13device_kernelINS_4gemm6kernel13GemmUniversalIN4cute5tupleIJiiiiEEENS1_10collective13CollectiveMmaINS1_34MainloopSm90TmaGmmaWarpSpecializedILi37ENS5_IJNS4_1CILi1EEESB_SB_EEENS1_32KernelTmaWarpSpecializedPingpongEEENS5_IJNSA_ILi64EEENSA_ILi32EEESG_EEENS_6half_tENS5_IJlSB_lEEESI_SJ_NS4_8TiledMMAINS4_8MMA_AtomIJNS4_4SM904GMMA25MMA_64x32x16_F32F16F16_SSILNSN_5MajorE0ELSP_0ELNSN_7ScaleInE1ELSQ_1EEEEEENS4_6LayoutISC_NS5_IJNSA_ILi0EEESU_SU_EEEEENS5_IJNS4_10UnderscoreESX_SX_EEEEENS4_13SM90_TMA_LOADENS4_14ComposedLayoutINS4_7SwizzleILi2ELi4ELi3EEENS4_18smem_ptr_flag_bitsILi16EEENST_INS5_IJNSA_ILi8EEESG_EEENS5_IJSG_SB_EEEEEEEvNS4_8identityES10_S1A_vS1B_EENS_8epilogue10collective6detail29Sm90TmaWarpSpecializedAdapterINS1E_15DefaultEpilogueISI_SJ_SJ_NS1D_6thread17LinearCombinationISI_Li1EffLNS1I_9ScaleType4KindE0ELNS_15FloatRoundStyleE2ESI_EENS1_15EpilogueDefaultEEEEEvvEEEEvNT_6ParamsE:
	.zero		1664


//--------------------- SYMBOLS --------------------------

	.type		.nv.reservedSmem.offset0,@object
	.size		.nv.reservedSmem.offset0,0x4
	.type		__assertfail,@function
